//
// Generated by NVIDIA NVVM Compiler
//
// Compiler Build ID: CL-36424714
// Cuda compilation tools, release 13.0, V13.0.88
// Based on NVVM 20.0.0
//

.version 9.0
.target sm_100
.address_size 64

	// .globl	_Z11matrix_initPfii
.func  (.param .b64 func_retval0) __internal_accurate_pow
(
	.param .b64 __internal_accurate_pow_param_0
)
;

.visible .entry _Z11matrix_initPfii(
	.param .u64 .ptr .align 1 _Z11matrix_initPfii_param_0,
	.param .u32 _Z11matrix_initPfii_param_1,
	.param .u32 _Z11matrix_initPfii_param_2
)
{
	.reg .pred 	%p<4>;
	.reg .b32 	%r<15>;
	.reg .b64 	%rd<5>;

	ld.param.u64 	%rd1, [_Z11matrix_initPfii_param_0];
	ld.param.u32 	%r3, [_Z11matrix_initPfii_param_1];
	ld.param.u32 	%r4, [_Z11matrix_initPfii_param_2];
	mov.u32 	%r6, %ctaid.x;
	mov.u32 	%r7, %ntid.x;
	mov.u32 	%r8, %tid.x;
	mad.lo.s32 	%r1, %r6, %r7, %r8;
	mov.u32 	%r9, %ctaid.y;
	mov.u32 	%r10, %ntid.y;
	mov.u32 	%r11, %tid.y;
	mad.lo.s32 	%r12, %r9, %r10, %r11;
	setp.ge.s32 	%p1, %r1, %r3;
	setp.ge.s32 	%p2, %r12, %r4;
	or.pred  	%p3, %p1, %p2;
	@%p3 bra 	$L__BB0_2;
	cvta.to.global.u64 	%rd2, %rd1;
	mad.lo.s32 	%r13, %r3, %r12, %r1;
	mul.wide.s32 	%rd3, %r13, 4;
	add.s64 	%rd4, %rd2, %rd3;
	mov.b32 	%r14, 0;
	st.global.u32 	[%rd4], %r14;
$L__BB0_2:
	ret;

}
	// .globl	_Z5b_j_iPfS_S_ddddii
.visible .entry _Z5b_j_iPfS_S_ddddii(
	.param .u64 .ptr .align 1 _Z5b_j_iPfS_S_ddddii_param_0,
	.param .u64 .ptr .align 1 _Z5b_j_iPfS_S_ddddii_param_1,
	.param .u64 .ptr .align 1 _Z5b_j_iPfS_S_ddddii_param_2,
	.param .f64 _Z5b_j_iPfS_S_ddddii_param_3,
	.param .f64 _Z5b_j_iPfS_S_ddddii_param_4,
	.param .f64 _Z5b_j_iPfS_S_ddddii_param_5,
	.param .f64 _Z5b_j_iPfS_S_ddddii_param_6,
	.param .u32 _Z5b_j_iPfS_S_ddddii_param_7,
	.param .u32 _Z5b_j_iPfS_S_ddddii_param_8
)
{
	.reg .pred 	%p<34>;
	.reg .b32 	%r<58>;
	.reg .b32 	%f<14>;
	.reg .b64 	%rd<22>;
	.reg .b64 	%fd<57>;

	ld.param.u64 	%rd5, [_Z5b_j_iPfS_S_ddddii_param_1];
	ld.param.f64 	%fd21, [_Z5b_j_iPfS_S_ddddii_param_3];
	ld.param.f64 	%fd22, [_Z5b_j_iPfS_S_ddddii_param_4];
	ld.param.f64 	%fd23, [_Z5b_j_iPfS_S_ddddii_param_5];
	ld.param.f64 	%fd24, [_Z5b_j_iPfS_S_ddddii_param_6];
	ld.param.u32 	%r10, [_Z5b_j_iPfS_S_ddddii_param_7];
	ld.param.u32 	%r11, [_Z5b_j_iPfS_S_ddddii_param_8];
	mov.u32 	%r13, %ctaid.x;
	mov.u32 	%r14, %ntid.x;
	mov.u32 	%r15, %tid.x;
	mad.lo.s32 	%r16, %r13, %r14, %r15;
	mov.u32 	%r17, %ctaid.y;
	mov.u32 	%r18, %ntid.y;
	mov.u32 	%r19, %tid.y;
	mad.lo.s32 	%r20, %r17, %r18, %r19;
	setp.lt.s32 	%p1, %r16, 1;
	add.s32 	%r21, %r10, -1;
	setp.ge.s32 	%p2, %r16, %r21;
	or.pred  	%p3, %p1, %p2;
	setp.eq.s32 	%p4, %r20, 0;
	or.pred  	%p5, %p4, %p3;
	add.s32 	%r22, %r11, -1;
	setp.ge.s32 	%p6, %r20, %r22;
	or.pred  	%p7, %p5, %p6;
	@%p7 bra 	$L__BB1_16;
	ld.param.u64 	%rd21, [_Z5b_j_iPfS_S_ddddii_param_2];
	cvta.to.global.u64 	%rd1, %rd5;
	cvta.to.global.u64 	%rd7, %rd21;
	rcp.rn.f64 	%fd1, %fd23;
	mul.lo.s32 	%r23, %r10, %r20;
	add.s32 	%r3, %r23, %r16;
	mul.wide.s32 	%rd8, %r3, 4;
	add.s64 	%rd2, %rd1, %rd8;
	ld.global.f32 	%f1, [%rd2+4];
	ld.global.f32 	%f2, [%rd2+-4];
	sub.f32 	%f3, %f1, %f2;
	cvt.f64.f32 	%fd25, %f3;
	add.f64 	%fd2, %fd21, %fd21;
	div.rn.f64 	%fd3, %fd25, %fd2;
	add.s32 	%r24, %r23, %r10;
	add.s32 	%r25, %r3, %r10;
	mul.wide.s32 	%rd9, %r25, 4;
	add.s64 	%rd10, %rd7, %rd9;
	ld.global.f32 	%f4, [%rd10];
	shl.b32 	%r26, %r10, 1;
	sub.s32 	%r27, %r24, %r26;
	add.s32 	%r4, %r27, %r16;
	mul.wide.s32 	%rd11, %r4, 4;
	add.s64 	%rd3, %rd7, %rd11;
	ld.global.f32 	%f5, [%rd3];
	sub.f32 	%f6, %f4, %f5;
	cvt.f64.f32 	%fd26, %f6;
	add.f64 	%fd4, %fd22, %fd22;
	div.rn.f64 	%fd5, %fd26, %fd4;
	{
	.reg .b32 %temp; 
	mov.b64 	{%temp, %r5}, %fd3;
	}
	mov.f64 	%fd27, 0d4000000000000000;
	{
	.reg .b32 %temp; 
	mov.b64 	{%temp, %r28}, %fd27;
	}
	and.b32  	%r7, %r28, 2146435072;
	setp.eq.s32 	%p8, %r7, 1062207488;
	abs.f64 	%fd6, %fd3;
	{ // callseq 0, 0
	.param .b64 param0;
	st.param.f64 	[param0], %fd6;
	.param .b64 retval0;
	call.uni (retval0), 
	__internal_accurate_pow, 
	(
	param0
	);
	ld.param.f64 	%fd28, [retval0];
	} // callseq 0
	setp.lt.s32 	%p9, %r5, 0;
	neg.f64 	%fd30, %fd28;
	selp.f64 	%fd31, %fd30, %fd28, %p8;
	selp.f64 	%fd54, %fd31, %fd28, %p9;
	setp.neu.f64 	%p10, %fd3, 0d0000000000000000;
	@%p10 bra 	$L__BB1_3;
	selp.b32 	%r29, %r5, 0, %p8;
	setp.lt.s32 	%p12, %r28, 0;
	or.b32  	%r30, %r29, 2146435072;
	selp.b32 	%r31, %r30, %r29, %p12;
	mov.b32 	%r32, 0;
	mov.b64 	%fd54, {%r32, %r31};
$L__BB1_3:
	add.f64 	%fd32, %fd3, 0d4000000000000000;
	{
	.reg .b32 %temp; 
	mov.b64 	{%temp, %r33}, %fd32;
	}
	and.b32  	%r34, %r33, 2146435072;
	setp.ne.s32 	%p13, %r34, 2146435072;
	@%p13 bra 	$L__BB1_8;
	setp.num.f64 	%p14, %fd3, %fd3;
	@%p14 bra 	$L__BB1_6;
	mov.f64 	%fd33, 0d4000000000000000;
	add.rn.f64 	%fd54, %fd3, %fd33;
	bra.uni 	$L__BB1_8;
$L__BB1_6:
	setp.neu.f64 	%p15, %fd6, 0d7FF0000000000000;
	@%p15 bra 	$L__BB1_8;
	setp.lt.s32 	%p18, %r28, 0;
	selp.b32 	%r36, 0, 2146435072, %p18;
	and.b32  	%r37, %r28, 2147483647;
	setp.ne.s32 	%p19, %r37, 1071644672;
	or.b32  	%r38, %r36, -2147483648;
	selp.b32 	%r39, %r38, %r36, %p19;
	selp.b32 	%r40, %r39, %r36, %p8;
	selp.b32 	%r41, %r40, %r36, %p9;
	mov.b32 	%r42, 0;
	mov.b64 	%fd54, {%r42, %r41};
$L__BB1_8:
	setp.eq.f64 	%p21, %fd3, 0d3FF0000000000000;
	selp.f64 	%fd34, 0d3FF0000000000000, %fd54, %p21;
	add.f64 	%fd35, %fd3, %fd5;
	mul.f64 	%fd36, %fd1, %fd35;
	sub.f64 	%fd37, %fd36, %fd34;
	mul.wide.s32 	%rd12, %r10, 4;
	add.s64 	%rd13, %rd2, %rd12;
	ld.global.f32 	%f7, [%rd13];
	add.s64 	%rd15, %rd1, %rd11;
	ld.global.f32 	%f8, [%rd15];
	sub.f32 	%f9, %f7, %f8;
	cvt.f64.f32 	%fd38, %f9;
	div.rn.f64 	%fd39, %fd38, %fd4;
	add.s64 	%rd16, %rd3, %rd12;
	ld.global.f32 	%f10, [%rd16+4];
	ld.global.f32 	%f11, [%rd16+-4];
	sub.f32 	%f12, %f10, %f11;
	cvt.f64.f32 	%fd40, %f12;
	mul.f64 	%fd41, %fd39, %fd40;
	div.rn.f64 	%fd42, %fd41, %fd2;
	add.f64 	%fd43, %fd42, %fd42;
	sub.f64 	%fd13, %fd37, %fd43;
	{
	.reg .b32 %temp; 
	mov.b64 	{%temp, %r8}, %fd5;
	}
	abs.f64 	%fd14, %fd5;
	{ // callseq 1, 0
	.param .b64 param0;
	st.param.f64 	[param0], %fd14;
	.param .b64 retval0;
	call.uni (retval0), 
	__internal_accurate_pow, 
	(
	param0
	);
	ld.param.f64 	%fd44, [retval0];
	} // callseq 1
	setp.lt.s32 	%p22, %r8, 0;
	neg.f64 	%fd46, %fd44;
	selp.f64 	%fd47, %fd46, %fd44, %p8;
	selp.f64 	%fd56, %fd47, %fd44, %p22;
	setp.neu.f64 	%p23, %fd5, 0d0000000000000000;
	@%p23 bra 	$L__BB1_10;
	setp.eq.s32 	%p24, %r7, 1062207488;
	selp.b32 	%r44, %r8, 0, %p24;
	setp.lt.s32 	%p25, %r28, 0;
	or.b32  	%r45, %r44, 2146435072;
	selp.b32 	%r46, %r45, %r44, %p25;
	mov.b32 	%r47, 0;
	mov.b64 	%fd56, {%r47, %r46};
$L__BB1_10:
	add.f64 	%fd48, %fd5, 0d4000000000000000;
	{
	.reg .b32 %temp; 
	mov.b64 	{%temp, %r48}, %fd48;
	}
	and.b32  	%r49, %r48, 2146435072;
	setp.ne.s32 	%p26, %r49, 2146435072;
	@%p26 bra 	$L__BB1_15;
	setp.num.f64 	%p27, %fd5, %fd5;
	@%p27 bra 	$L__BB1_13;
	mov.f64 	%fd49, 0d4000000000000000;
	add.rn.f64 	%fd56, %fd5, %fd49;
	bra.uni 	$L__BB1_15;
$L__BB1_13:
	setp.neu.f64 	%p28, %fd14, 0d7FF0000000000000;
	@%p28 bra 	$L__BB1_15;
	setp.lt.s32 	%p29, %r8, 0;
	setp.eq.s32 	%p30, %r7, 1062207488;
	setp.lt.s32 	%p31, %r28, 0;
	selp.b32 	%r51, 0, 2146435072, %p31;
	and.b32  	%r52, %r28, 2147483647;
	setp.ne.s32 	%p32, %r52, 1071644672;
	or.b32  	%r53, %r51, -2147483648;
	selp.b32 	%r54, %r53, %r51, %p32;
	selp.b32 	%r55, %r54, %r51, %p30;
	selp.b32 	%r56, %r55, %r51, %p29;
	mov.b32 	%r57, 0;
	mov.b64 	%fd56, {%r57, %r56};
$L__BB1_15:
	ld.param.u64 	%rd20, [_Z5b_j_iPfS_S_ddddii_param_0];
	setp.eq.f64 	%p33, %fd5, 0d3FF0000000000000;
	selp.f64 	%fd50, 0d3FF0000000000000, %fd56, %p33;
	sub.f64 	%fd51, %fd13, %fd50;
	mul.f64 	%fd52, %fd24, %fd51;
	cvt.rn.f32.f64 	%f13, %fd52;
	cvta.to.global.u64 	%rd17, %rd20;
	mul.wide.s32 	%rd18, %r3, 4;
	add.s64 	%rd19, %rd17, %rd18;
	st.global.f32 	[%rd19], %f13;
$L__BB1_16:
	ret;

}
	// .globl	_Z5p_j_iPfS_S_ddii
.visible .entry _Z5p_j_iPfS_S_ddii(
	.param .u64 .ptr .align 1 _Z5p_j_iPfS_S_ddii_param_0,
	.param .u64 .ptr .align 1 _Z5p_j_iPfS_S_ddii_param_1,
	.param .u64 .ptr .align 1 _Z5p_j_iPfS_S_ddii_param_2,
	.param .f64 _Z5p_j_iPfS_S_ddii_param_3,
	.param .f64 _Z5p_j_iPfS_S_ddii_param_4,
	.param .u32 _Z5p_j_iPfS_S_ddii_param_5,
	.param .u32 _Z5p_j_iPfS_S_ddii_param_6
)
{
	.reg .pred 	%p<8>;
	.reg .b32 	%r<23>;
	.reg .b32 	%f<9>;
	.reg .b64 	%rd<16>;
	.reg .b64 	%fd<18>;

	ld.param.u64 	%rd2, [_Z5p_j_iPfS_S_ddii_param_1];
	ld.param.u64 	%rd3, [_Z5p_j_iPfS_S_ddii_param_2];
	ld.param.f64 	%fd1, [_Z5p_j_iPfS_S_ddii_param_3];
	ld.param.f64 	%fd2, [_Z5p_j_iPfS_S_ddii_param_4];
	ld.param.u32 	%r4, [_Z5p_j_iPfS_S_ddii_param_5];
	ld.param.u32 	%r5, [_Z5p_j_iPfS_S_ddii_param_6];
	mov.u32 	%r7, %ctaid.x;
	mov.u32 	%r8, %ntid.x;
	mov.u32 	%r9, %tid.x;
	mad.lo.s32 	%r10, %r7, %r8, %r9;
	mov.u32 	%r11, %ctaid.y;
	mov.u32 	%r12, %ntid.y;
	mov.u32 	%r13, %tid.y;
	mad.lo.s32 	%r14, %r11, %r12, %r13;
	setp.lt.s32 	%p1, %r10, 1;
	add.s32 	%r15, %r4, -1;
	setp.ge.s32 	%p2, %r10, %r15;
	or.pred  	%p3, %p1, %p2;
	setp.eq.s32 	%p4, %r14, 0;
	or.pred  	%p5, %p4, %p3;
	add.s32 	%r16, %r5, -1;
	setp.ge.s32 	%p6, %r14, %r16;
	or.pred  	%p7, %p5, %p6;
	@%p7 bra 	$L__BB2_2;
	ld.param.u64 	%rd15, [_Z5p_j_iPfS_S_ddii_param_0];
	cvta.to.global.u64 	%rd4, %rd2;
	cvta.to.global.u64 	%rd5, %rd3;
	cvta.to.global.u64 	%rd6, %rd15;
	mul.f64 	%fd3, %fd2, %fd2;
	mul.lo.s32 	%r17, %r4, %r14;
	add.s32 	%r18, %r17, %r10;
	mul.wide.s32 	%rd7, %r18, 4;
	add.s64 	%rd8, %rd4, %rd7;
	ld.global.f32 	%f1, [%rd8+4];
	ld.global.f32 	%f2, [%rd8+-4];
	add.f32 	%f3, %f1, %f2;
	cvt.f64.f32 	%fd4, %f3;
	mul.f64 	%fd5, %fd1, %fd1;
	add.s32 	%r19, %r17, %r4;
	mul.wide.s32 	%rd9, %r4, 4;
	add.s64 	%rd10, %rd8, %rd9;
	ld.global.f32 	%f4, [%rd10];
	shl.b32 	%r20, %r4, 1;
	sub.s32 	%r21, %r19, %r20;
	add.s32 	%r22, %r21, %r10;
	mul.wide.s32 	%rd11, %r22, 4;
	add.s64 	%rd12, %rd4, %rd11;
	ld.global.f32 	%f5, [%rd12];
	add.f32 	%f6, %f4, %f5;
	cvt.f64.f32 	%fd6, %f6;
	mul.f64 	%fd7, %fd5, %fd6;
	fma.rn.f64 	%fd8, %fd3, %fd4, %fd7;
	add.s64 	%rd13, %rd5, %rd7;
	ld.global.f32 	%f7, [%rd13];
	cvt.f64.f32 	%fd9, %f7;
	mul.f64 	%fd10, %fd1, %fd9;
	mul.f64 	%fd11, %fd1, %fd10;
	mul.f64 	%fd12, %fd2, %fd11;
	mul.f64 	%fd13, %fd2, %fd12;
	sub.f64 	%fd14, %fd8, %fd13;
	add.f64 	%fd15, %fd5, %fd3;
	add.f64 	%fd16, %fd15, %fd15;
	div.rn.f64 	%fd17, %fd14, %fd16;
	cvt.rn.f32.f64 	%f8, %fd17;
	add.s64 	%rd14, %rd6, %rd7;
	st.global.f32 	[%rd14], %f8;
$L__BB2_2:
	ret;

}
	// .globl	_Z3p_jPfii
.visible .entry _Z3p_jPfii(
	.param .u64 .ptr .align 1 _Z3p_jPfii_param_0,
	.param .u32 _Z3p_jPfii_param_1,
	.param .u32 _Z3p_jPfii_param_2
)
{
	.reg .pred 	%p<2>;
	.reg .b32 	%r<8>;
	.reg .b32 	%f<3>;
	.reg .b64 	%rd<7>;

	ld.param.u64 	%rd1, [_Z3p_jPfii_param_0];
	ld.param.u32 	%r2, [_Z3p_jPfii_param_1];
	ld.param.u32 	%r3, [_Z3p_jPfii_param_2];
	mov.u32 	%r4, %ctaid.y;
	mov.u32 	%r5, %ntid.y;
	mov.u32 	%r6, %tid.y;
	mad.lo.s32 	%r1, %r4, %r5, %r6;
	setp.ge.s32 	%p1, %r1, %r3;
	@%p1 bra 	$L__BB3_2;
	cvta.to.global.u64 	%rd2, %rd1;
	mul.lo.s32 	%r7, %r2, %r1;
	mul.wide.s32 	%rd3, %r7, 4;
	add.s64 	%rd4, %rd2, %rd3;
	ld.global.f32 	%f1, [%rd4+4];
	st.global.f32 	[%rd4], %f1;
	mul.wide.s32 	%rd5, %r2, 4;
	add.s64 	%rd6, %rd4, %rd5;
	ld.global.f32 	%f2, [%rd6+-8];
	st.global.f32 	[%rd6+-4], %f2;
$L__BB3_2:
	ret;

}
	// .globl	_Z3p_iPfii
.visible .entry _Z3p_iPfii(
	.param .u64 .ptr .align 1 _Z3p_iPfii_param_0,
	.param .u32 _Z3p_iPfii_param_1,
	.param .u32 _Z3p_iPfii_param_2
)
{
	.reg .pred 	%p<2>;
	.reg .b32 	%r<11>;
	.reg .b32 	%f<2>;
	.reg .b64 	%rd<9>;

	ld.param.u64 	%rd1, [_Z3p_iPfii_param_0];
	ld.param.u32 	%r2, [_Z3p_iPfii_param_1];
	ld.param.u32 	%r3, [_Z3p_iPfii_param_2];
	mov.u32 	%r4, %ctaid.x;
	mov.u32 	%r5, %ntid.x;
	mov.u32 	%r6, %tid.x;
	mad.lo.s32 	%r1, %r4, %r5, %r6;
	setp.ge.s32 	%p1, %r1, %r2;
	@%p1 bra 	$L__BB4_2;
	cvta.to.global.u64 	%rd2, %rd1;
	add.s32 	%r7, %r2, %r1;
	mul.wide.s32 	%rd3, %r7, 4;
	add.s64 	%rd4, %rd2, %rd3;
	ld.global.f32 	%f1, [%rd4];
	mul.wide.s32 	%rd5, %r1, 4;
	add.s64 	%rd6, %rd2, %rd5;
	st.global.f32 	[%rd6], %f1;
	add.s32 	%r8, %r3, -1;
	mul.lo.s32 	%r9, %r8, %r2;
	mul.wide.s32 	%rd7, %r9, 4;
	add.s64 	%rd8, %rd6, %rd7;
	mov.b32 	%r10, 0;
	st.global.u32 	[%rd8], %r10;
$L__BB4_2:
	ret;

}
	// .globl	_Z7u_and_vPfS_S_S_S_dddddii
.visible .entry _Z7u_and_vPfS_S_S_S_dddddii(
	.param .u64 .ptr .align 1 _Z7u_and_vPfS_S_S_S_dddddii_param_0,
	.param .u64 .ptr .align 1 _Z7u_and_vPfS_S_S_S_dddddii_param_1,
	.param .u64 .ptr .align 1 _Z7u_and_vPfS_S_S_S_dddddii_param_2,
	.param .u64 .ptr .align 1 _Z7u_and_vPfS_S_S_S_dddddii_param_3,
	.param .u64 .ptr .align 1 _Z7u_and_vPfS_S_S_S_dddddii_param_4,
	.param .f64 _Z7u_and_vPfS_S_S_S_dddddii_param_5,
	.param .f64 _Z7u_and_vPfS_S_S_S_dddddii_param_6,
	.param .f64 _Z7u_and_vPfS_S_S_S_dddddii_param_7,
	.param .f64 _Z7u_and_vPfS_S_S_S_dddddii_param_8,
	.param .f64 _Z7u_and_vPfS_S_S_S_dddddii_param_9,
	.param .u32 _Z7u_and_vPfS_S_S_S_dddddii_param_10,
	.param .u32 _Z7u_and_vPfS_S_S_S_dddddii_param_11
)
{
	.reg .pred 	%p<8>;
	.reg .b32 	%r<21>;
	.reg .b32 	%f<33>;
	.reg .b64 	%rd<27>;
	.reg .b64 	%fd<52>;

	ld.param.u64 	%rd2, [_Z7u_and_vPfS_S_S_S_dddddii_param_1];
	ld.param.u64 	%rd4, [_Z7u_and_vPfS_S_S_S_dddddii_param_3];
	ld.param.u64 	%rd5, [_Z7u_and_vPfS_S_S_S_dddddii_param_4];
	ld.param.f64 	%fd3, [_Z7u_and_vPfS_S_S_S_dddddii_param_7];
	ld.param.f64 	%fd4, [_Z7u_and_vPfS_S_S_S_dddddii_param_8];
	ld.param.f64 	%fd5, [_Z7u_and_vPfS_S_S_S_dddddii_param_9];
	ld.param.u32 	%r4, [_Z7u_and_vPfS_S_S_S_dddddii_param_10];
	ld.param.u32 	%r5, [_Z7u_and_vPfS_S_S_S_dddddii_param_11];
	mov.u32 	%r7, %ctaid.x;
	mov.u32 	%r8, %ntid.x;
	mov.u32 	%r9, %tid.x;
	mad.lo.s32 	%r10, %r7, %r8, %r9;
	mov.u32 	%r11, %ctaid.y;
	mov.u32 	%r12, %ntid.y;
	mov.u32 	%r13, %tid.y;
	mad.lo.s32 	%r14, %r11, %r12, %r13;
	setp.lt.s32 	%p1, %r10, 1;
	add.s32 	%r15, %r4, -1;
	setp.ge.s32 	%p2, %r10, %r15;
	or.pred  	%p3, %p1, %p2;
	setp.eq.s32 	%p4, %r14, 0;
	or.pred  	%p5, %p4, %p3;
	add.s32 	%r16, %r5, -1;
	setp.ge.s32 	%p6, %r14, %r16;
	or.pred  	%p7, %p5, %p6;
	@%p7 bra 	$L__BB5_2;
	ld.param.f64 	%fd51, [_Z7u_and_vPfS_S_S_S_dddddii_param_6];
	ld.param.f64 	%fd50, [_Z7u_and_vPfS_S_S_S_dddddii_param_5];
	ld.param.u64 	%rd26, [_Z7u_and_vPfS_S_S_S_dddddii_param_2];
	ld.param.u64 	%rd25, [_Z7u_and_vPfS_S_S_S_dddddii_param_0];
	cvta.to.global.u64 	%rd6, %rd26;
	cvta.to.global.u64 	%rd7, %rd5;
	cvta.to.global.u64 	%rd8, %rd25;
	cvta.to.global.u64 	%rd9, %rd4;
	cvta.to.global.u64 	%rd10, %rd2;
	mul.lo.s32 	%r17, %r4, %r14;
	add.s32 	%r18, %r17, %r10;
	mul.wide.s32 	%rd11, %r18, 4;
	add.s64 	%rd12, %rd6, %rd11;
	ld.global.f32 	%f1, [%rd12];
	cvt.f64.f32 	%fd6, %f1;
	mul.f64 	%fd7, %fd3, %fd6;
	div.rn.f64 	%fd8, %fd7, %fd50;
	ld.global.f32 	%f2, [%rd12+-4];
	sub.f32 	%f3, %f1, %f2;
	cvt.f64.f32 	%fd9, %f3;
	mul.f64 	%fd10, %fd8, %fd9;
	sub.f64 	%fd11, %fd6, %fd10;
	div.rn.f64 	%fd12, %fd7, %fd51;
	sub.s32 	%r19, %r17, %r4;
	add.s32 	%r20, %r19, %r10;
	mul.wide.s32 	%rd13, %r20, 4;
	add.s64 	%rd14, %rd6, %rd13;
	ld.global.f32 	%f4, [%rd14];
	sub.f32 	%f5, %f1, %f4;
	cvt.f64.f32 	%fd13, %f5;
	mul.f64 	%fd14, %fd12, %fd13;
	sub.f64 	%fd15, %fd11, %fd14;
	add.f64 	%fd16, %fd4, %fd4;
	mul.f64 	%fd17, %fd50, %fd16;
	div.rn.f64 	%fd18, %fd3, %fd17;
	add.s64 	%rd15, %rd7, %rd11;
	ld.global.f32 	%f6, [%rd15+4];
	ld.global.f32 	%f7, [%rd15+-4];
	sub.f32 	%f8, %f6, %f7;
	cvt.f64.f32 	%fd19, %f8;
	mul.f64 	%fd20, %fd18, %fd19;
	sub.f64 	%fd21, %fd15, %fd20;
	mul.f64 	%fd22, %fd3, %fd5;
	mul.f64 	%fd23, %fd50, %fd50;
	div.rn.f64 	%fd24, %fd22, %fd23;
	ld.global.f32 	%f9, [%rd12+4];
	add.f32 	%f10, %f1, %f1;
	sub.f32 	%f11, %f9, %f10;
	add.f32 	%f12, %f2, %f11;
	cvt.f64.f32 	%fd25, %f12;
	fma.rn.f64 	%fd26, %fd24, %fd25, %fd21;
	mul.f64 	%fd27, %fd51, %fd51;
	div.rn.f64 	%fd28, %fd22, %fd27;
	mul.wide.s32 	%rd16, %r4, 4;
	add.s64 	%rd17, %rd12, %rd16;
	ld.global.f32 	%f13, [%rd17];
	sub.f32 	%f14, %f13, %f10;
	add.f32 	%f15, %f4, %f14;
	cvt.f64.f32 	%fd29, %f15;
	fma.rn.f64 	%fd30, %fd28, %fd29, %fd26;
	cvt.rn.f32.f64 	%f16, %fd30;
	add.s64 	%rd18, %rd8, %rd11;
	st.global.f32 	[%rd18], %f16;
	add.s64 	%rd19, %rd9, %rd11;
	ld.global.f32 	%f17, [%rd19];
	cvt.f64.f32 	%fd31, %f17;
	mul.f64 	%fd32, %fd3, %fd31;
	div.rn.f64 	%fd33, %fd32, %fd50;
	ld.global.f32 	%f18, [%rd19+-4];
	sub.f32 	%f19, %f17, %f18;
	cvt.f64.f32 	%fd34, %f19;
	mul.f64 	%fd35, %fd33, %fd34;
	sub.f64 	%fd36, %fd31, %fd35;
	div.rn.f64 	%fd37, %fd32, %fd51;
	add.s64 	%rd20, %rd9, %rd13;
	ld.global.f32 	%f20, [%rd20];
	sub.f32 	%f21, %f17, %f20;
	cvt.f64.f32 	%fd38, %f21;
	mul.f64 	%fd39, %fd37, %fd38;
	sub.f64 	%fd40, %fd36, %fd39;
	mul.f64 	%fd41, %fd51, %fd16;
	div.rn.f64 	%fd42, %fd3, %fd41;
	add.s64 	%rd21, %rd15, %rd16;
	ld.global.f32 	%f22, [%rd21];
	add.s64 	%rd22, %rd7, %rd13;
	ld.global.f32 	%f23, [%rd22];
	sub.f32 	%f24, %f22, %f23;
	cvt.f64.f32 	%fd43, %f24;
	mul.f64 	%fd44, %fd42, %fd43;
	sub.f64 	%fd45, %fd40, %fd44;
	ld.global.f32 	%f25, [%rd19+4];
	add.f32 	%f26, %f17, %f17;
	sub.f32 	%f27, %f25, %f26;
	add.f32 	%f28, %f18, %f27;
	cvt.f64.f32 	%fd46, %f28;
	fma.rn.f64 	%fd47, %fd24, %fd46, %fd45;
	add.s64 	%rd23, %rd19, %rd16;
	ld.global.f32 	%f29, [%rd23];
	sub.f32 	%f30, %f29, %f26;
	add.f32 	%f31, %f20, %f30;
	cvt.f64.f32 	%fd48, %f31;
	fma.rn.f64 	%fd49, %fd28, %fd48, %fd47;
	cvt.rn.f32.f64 	%f32, %fd49;
	add.s64 	%rd24, %rd10, %rd11;
	st.global.f32 	[%rd24], %f32;
$L__BB5_2:
	ret;

}
	// .globl	_Z11u_j_and_v_jPfS_ii
.visible .entry _Z11u_j_and_v_jPfS_ii(
	.param .u64 .ptr .align 1 _Z11u_j_and_v_jPfS_ii_param_0,
	.param .u64 .ptr .align 1 _Z11u_j_and_v_jPfS_ii_param_1,
	.param .u32 _Z11u_j_and_v_jPfS_ii_param_2,
	.param .u32 _Z11u_j_and_v_jPfS_ii_param_3
)
{
	.reg .pred 	%p<4>;
	.reg .b32 	%r<15>;
	.reg .b64 	%rd<12>;

	ld.param.u64 	%rd1, [_Z11u_j_and_v_jPfS_ii_param_0];
	ld.param.u64 	%rd2, [_Z11u_j_and_v_jPfS_ii_param_1];
	ld.param.u32 	%r2, [_Z11u_j_and_v_jPfS_ii_param_2];
	ld.param.u32 	%r3, [_Z11u_j_and_v_jPfS_ii_param_3];
	mov.u32 	%r5, %ctaid.x;
	mov.u32 	%r6, %ntid.x;
	mov.u32 	%r7, %tid.x;
	mad.lo.s32 	%r8, %r5, %r6, %r7;
	mov.u32 	%r9, %ctaid.y;
	mov.u32 	%r10, %ntid.y;
	mov.u32 	%r11, %tid.y;
	mad.lo.s32 	%r12, %r9, %r10, %r11;
	setp.ge.s32 	%p1, %r8, %r2;
	setp.ge.s32 	%p2, %r12, %r3;
	or.pred  	%p3, %p1, %p2;
	@%p3 bra 	$L__BB6_2;
	cvta.to.global.u64 	%rd3, %rd1;
	cvta.to.global.u64 	%rd4, %rd2;
	mul.lo.s32 	%r13, %r2, %r12;
	mul.wide.s32 	%rd5, %r13, 4;
	add.s64 	%rd6, %rd3, %rd5;
	mov.b32 	%r14, 0;
	st.global.u32 	[%rd6], %r14;
	mul.wide.s32 	%rd7, %r2, 4;
	add.s64 	%rd8, %rd7, -4;
	add.s64 	%rd9, %rd6, %rd8;
	st.global.u32 	[%rd9], %r14;
	add.s64 	%rd10, %rd4, %rd5;
	st.global.u32 	[%rd10], %r14;
	add.s64 	%rd11, %rd10, %rd8;
	st.global.u32 	[%rd11], %r14;
$L__BB6_2:
	ret;

}
	// .globl	_Z11u_i_and_v_iPfS_ii
.visible .entry _Z11u_i_and_v_iPfS_ii(
	.param .u64 .ptr .align 1 _Z11u_i_and_v_iPfS_ii_param_0,
	.param .u64 .ptr .align 1 _Z11u_i_and_v_iPfS_ii_param_1,
	.param .u32 _Z11u_i_and_v_iPfS_ii_param_2,
	.param .u32 _Z11u_i_and_v_iPfS_ii_param_3
)
{
	.reg .pred 	%p<4>;
	.reg .b32 	%r<17>;
	.reg .b64 	%rd<11>;

	ld.param.u64 	%rd1, [_Z11u_i_and_v_iPfS_ii_param_0];
	ld.param.u64 	%rd2, [_Z11u_i_and_v_iPfS_ii_param_1];
	ld.param.u32 	%r2, [_Z11u_i_and_v_iPfS_ii_param_2];
	ld.param.u32 	%r4, [_Z11u_i_and_v_iPfS_ii_param_3];
	mov.u32 	%r5, %ctaid.x;
	mov.u32 	%r6, %ntid.x;
	mov.u32 	%r7, %tid.x;
	mad.lo.s32 	%r1, %r5, %r6, %r7;
	mov.u32 	%r8, %ctaid.y;
	mov.u32 	%r9, %ntid.y;
	mov.u32 	%r10, %tid.y;
	mad.lo.s32 	%r11, %r8, %r9, %r10;
	setp.ge.s32 	%p1, %r1, %r2;
	setp.ge.s32 	%p2, %r11, %r4;
	or.pred  	%p3, %p1, %p2;
	@%p3 bra 	$L__BB7_2;
	cvta.to.global.u64 	%rd3, %rd1;
	cvta.to.global.u64 	%rd4, %rd2;
	mul.wide.s32 	%rd5, %r1, 4;
	add.s64 	%rd6, %rd3, %rd5;
	mov.b32 	%r13, 0;
	st.global.u32 	[%rd6], %r13;
	add.s32 	%r14, %r4, -1;
	mul.lo.s32 	%r15, %r14, %r2;
	mul.wide.s32 	%rd7, %r15, 4;
	add.s64 	%rd8, %rd6, %rd7;
	mov.b32 	%r16, 1065353216;
	st.global.u32 	[%rd8], %r16;
	add.s64 	%rd9, %rd4, %rd5;
	st.global.u32 	[%rd9], %r13;
	add.s64 	%rd10, %rd9, %rd7;
	st.global.u32 	[%rd10], %r13;
$L__BB7_2:
	ret;

}
.func  (.param .b64 func_retval0) __internal_accurate_pow(
	.param .b64 __internal_accurate_pow_param_0
)
{
	.reg .pred 	%p<8>;
	.reg .b32 	%r<49>;
	.reg .b32 	%f<3>;
	.reg .b64 	%fd<109>;

	ld.param.f64 	%fd10, [__internal_accurate_pow_param_0];
	{
	.reg .b32 %temp; 
	mov.b64 	{%temp, %r46}, %fd10;
	}
	{
	.reg .b32 %temp; 
	mov.b64 	{%r45, %temp}, %fd10;
	}
	shr.u32 	%r47, %r46, 20;
	setp.gt.u32 	%p1, %r46, 1048575;
	@%p1 bra 	$L__BB8_2;
	mul.f64 	%fd11, %fd10, 0d4350000000000000;
	{
	.reg .b32 %temp; 
	mov.b64 	{%temp, %r46}, %fd11;
	}
	{
	.reg .b32 %temp; 
	mov.b64 	{%r45, %temp}, %fd11;
	}
	shr.u32 	%r16, %r46, 20;
	add.s32 	%r47, %r16, -54;
$L__BB8_2:
	add.s32 	%r48, %r47, -1023;
	and.b32  	%r17, %r46, -2146435073;
	or.b32  	%r18, %r17, 1072693248;
	mov.b64 	%fd107, {%r45, %r18};
	setp.lt.u32 	%p2, %r18, 1073127583;
	@%p2 bra 	$L__BB8_4;
	{
	.reg .b32 %temp; 
	mov.b64 	{%r19, %temp}, %fd107;
	}
	{
	.reg .b32 %temp; 
	mov.b64 	{%temp, %r20}, %fd107;
	}
	add.s32 	%r21, %r20, -1048576;
	mov.b64 	%fd107, {%r19, %r21};
	add.s32 	%r48, %r47, -1022;
$L__BB8_4:
	add.f64 	%fd12, %fd107, 0dBFF0000000000000;
	add.f64 	%fd13, %fd107, 0d3FF0000000000000;
	rcp.approx.ftz.f64 	%fd14, %fd13;
	neg.f64 	%fd15, %fd13;
	fma.rn.f64 	%fd16, %fd15, %fd14, 0d3FF0000000000000;
	fma.rn.f64 	%fd17, %fd16, %fd16, %fd16;
	fma.rn.f64 	%fd18, %fd17, %fd14, %fd14;
	mul.f64 	%fd19, %fd12, %fd18;
	fma.rn.f64 	%fd20, %fd12, %fd18, %fd19;
	mul.f64 	%fd21, %fd20, %fd20;
	fma.rn.f64 	%fd22, %fd21, 0d3EB0F5FF7D2CAFE2, 0d3ED0F5D241AD3B5A;
	fma.rn.f64 	%fd23, %fd22, %fd21, 0d3EF3B20A75488A3F;
	fma.rn.f64 	%fd24, %fd23, %fd21, 0d3F1745CDE4FAECD5;
	fma.rn.f64 	%fd25, %fd24, %fd21, 0d3F3C71C7258A578B;
	fma.rn.f64 	%fd26, %fd25, %fd21, 0d3F6249249242B910;
	fma.rn.f64 	%fd27, %fd26, %fd21, 0d3F89999999999DFB;
	sub.f64 	%fd28, %fd12, %fd20;
	add.f64 	%fd29, %fd28, %fd28;
	neg.f64 	%fd30, %fd20;
	fma.rn.f64 	%fd31, %fd30, %fd12, %fd29;
	mul.f64 	%fd32, %fd18, %fd31;
	fma.rn.f64 	%fd33, %fd21, %fd27, 0d3FB5555555555555;
	mov.f64 	%fd34, 0d3FB5555555555555;
	sub.f64 	%fd35, %fd34, %fd33;
	fma.rn.f64 	%fd36, %fd21, %fd27, %fd35;
	add.f64 	%fd37, %fd36, 0dBC46A4CB00B9E7B0;
	add.f64 	%fd38, %fd33, %fd37;
	sub.f64 	%fd39, %fd33, %fd38;
	add.f64 	%fd40, %fd37, %fd39;
	mul.rn.f64 	%fd41, %fd20, %fd20;
	neg.f64 	%fd42, %fd41;
	fma.rn.f64 	%fd43, %fd20, %fd20, %fd42;
	{
	.reg .b32 %temp; 
	mov.b64 	{%r22, %temp}, %fd32;
	}
	{
	.reg .b32 %temp; 
	mov.b64 	{%temp, %r23}, %fd32;
	}
	add.s32 	%r24, %r23, 1048576;
	mov.b64 	%fd44, {%r22, %r24};
	fma.rn.f64 	%fd45, %fd20, %fd44, %fd43;
	mul.rn.f64 	%fd46, %fd41, %fd20;
	neg.f64 	%fd47, %fd46;
	fma.rn.f64 	%fd48, %fd41, %fd20, %fd47;
	fma.rn.f64 	%fd49, %fd41, %fd32, %fd48;
	fma.rn.f64 	%fd50, %fd45, %fd20, %fd49;
	mul.rn.f64 	%fd51, %fd38, %fd46;
	neg.f64 	%fd52, %fd51;
	fma.rn.f64 	%fd53, %fd38, %fd46, %fd52;
	fma.rn.f64 	%fd54, %fd38, %fd50, %fd53;
	fma.rn.f64 	%fd55, %fd40, %fd46, %fd54;
	add.f64 	%fd56, %fd51, %fd55;
	sub.f64 	%fd57, %fd51, %fd56;
	add.f64 	%fd58, %fd55, %fd57;
	add.f64 	%fd59, %fd20, %fd56;
	sub.f64 	%fd60, %fd20, %fd59;
	add.f64 	%fd61, %fd56, %fd60;
	add.f64 	%fd62, %fd58, %fd61;
	add.f64 	%fd63, %fd32, %fd62;
	add.f64 	%fd64, %fd59, %fd63;
	sub.f64 	%fd65, %fd59, %fd64;
	add.f64 	%fd66, %fd63, %fd65;
	xor.b32  	%r25, %r48, -2147483648;
	mov.b32 	%r26, 1127219200;
	mov.b64 	%fd67, {%r25, %r26};
	mov.b32 	%r27, -2147483648;
	mov.b64 	%fd68, {%r27, %r26};
	sub.f64 	%fd69, %fd67, %fd68;
	fma.rn.f64 	%fd70, %fd69, 0d3FE62E42FEFA39EF, %fd64;
	fma.rn.f64 	%fd71, %fd69, 0dBFE62E42FEFA39EF, %fd70;
	sub.f64 	%fd72, %fd71, %fd64;
	sub.f64 	%fd73, %fd66, %fd72;
	fma.rn.f64 	%fd74, %fd69, 0d3C7ABC9E3B39803F, %fd73;
	add.f64 	%fd75, %fd70, %fd74;
	sub.f64 	%fd76, %fd70, %fd75;
	add.f64 	%fd77, %fd74, %fd76;
	mov.f64 	%fd78, 0d4000000000000000;
	{
	.reg .b32 %temp; 
	mov.b64 	{%temp, %r28}, %fd78;
	}
	{
	.reg .b32 %temp; 
	mov.b64 	{%r29, %temp}, %fd78;
	}
	shl.b32 	%r30, %r28, 1;
	setp.gt.u32 	%p3, %r30, -33554433;
	and.b32  	%r31, %r28, -15728641;
	selp.b32 	%r32, %r31, %r28, %p3;
	mov.b64 	%fd79, {%r29, %r32};
	mul.rn.f64 	%fd80, %fd75, %fd79;
	neg.f64 	%fd81, %fd80;
	fma.rn.f64 	%fd82, %fd75, %fd79, %fd81;
	fma.rn.f64 	%fd83, %fd77, %fd79, %fd82;
	add.f64 	%fd4, %fd80, %fd83;
	sub.f64 	%fd84, %fd80, %fd4;
	add.f64 	%fd5, %fd83, %fd84;
	fma.rn.f64 	%fd85, %fd4, 0d3FF71547652B82FE, 0d4338000000000000;
	{
	.reg .b32 %temp; 
	mov.b64 	{%r13, %temp}, %fd85;
	}
	mov.f64 	%fd86, 0dC338000000000000;
	add.rn.f64 	%fd87, %fd85, %fd86;
	fma.rn.f64 	%fd88, %fd87, 0dBFE62E42FEFA39EF, %fd4;
	fma.rn.f64 	%fd89, %fd87, 0dBC7ABC9E3B39803F, %fd88;
	fma.rn.f64 	%fd90, %fd89, 0d3E5ADE1569CE2BDF, 0d3E928AF3FCA213EA;
	fma.rn.f64 	%fd91, %fd90, %fd89, 0d3EC71DEE62401315;
	fma.rn.f64 	%fd92, %fd91, %fd89, 0d3EFA01997C89EB71;
	fma.rn.f64 	%fd93, %fd92, %fd89, 0d3F2A01A014761F65;
	fma.rn.f64 	%fd94, %fd93, %fd89, 0d3F56C16C1852B7AF;
	fma.rn.f64 	%fd95, %fd94, %fd89, 0d3F81111111122322;
	fma.rn.f64 	%fd96, %fd95, %fd89, 0d3FA55555555502A1;
	fma.rn.f64 	%fd97, %fd96, %fd89, 0d3FC5555555555511;
	fma.rn.f64 	%fd98, %fd97, %fd89, 0d3FE000000000000B;
	fma.rn.f64 	%fd99, %fd98, %fd89, 0d3FF0000000000000;
	fma.rn.f64 	%fd100, %fd99, %fd89, 0d3FF0000000000000;
	{
	.reg .b32 %temp; 
	mov.b64 	{%r14, %temp}, %fd100;
	}
	{
	.reg .b32 %temp; 
	mov.b64 	{%temp, %r15}, %fd100;
	}
	shl.b32 	%r33, %r13, 20;
	add.s32 	%r34, %r33, %r15;
	mov.b64 	%fd108, {%r14, %r34};
	{
	.reg .b32 %temp; 
	mov.b64 	{%temp, %r35}, %fd4;
	}
	mov.b32 	%f2, %r35;
	abs.f32 	%f1, %f2;
	setp.lt.f32 	%p4, %f1, 0f4086232B;
	@%p4 bra 	$L__BB8_7;
	setp.lt.f64 	%p5, %fd4, 0d0000000000000000;
	add.f64 	%fd101, %fd4, 0d7FF0000000000000;
	selp.f64 	%fd108, 0d0000000000000000, %fd101, %p5;
	setp.geu.f32 	%p6, %f1, 0f40874800;
	@%p6 bra 	$L__BB8_7;
	shr.u32 	%r36, %r13, 31;
	add.s32 	%r37, %r13, %r36;
	shr.s32 	%r38, %r37, 1;
	shl.b32 	%r39, %r38, 20;
	add.s32 	%r40, %r15, %r39;
	mov.b64 	%fd102, {%r14, %r40};
	sub.s32 	%r41, %r13, %r38;
	shl.b32 	%r42, %r41, 20;
	add.s32 	%r43, %r42, 1072693248;
	mov.b32 	%r44, 0;
	mov.b64 	%fd103, {%r44, %r43};
	mul.f64 	%fd108, %fd103, %fd102;
$L__BB8_7:
	abs.f64 	%fd104, %fd108;
	setp.eq.f64 	%p7, %fd104, 0d7FF0000000000000;
	fma.rn.f64 	%fd105, %fd108, %fd5, %fd108;
	selp.f64 	%fd106, %fd108, %fd105, %p7;
	st.param.f64 	[func_retval0], %fd106;
	ret;

}


// ===== COMPILED SASS (sm_100) =====

	.target	sm_100

	.elftype	@"ET_EXEC"


//--------------------- .note.nv.tkinfo           --------------------------
	.section	.note.nv.tkinfo,"",@"SHT_NOTE"
	.sectionflags	@"SHF_NOTE_NV_TKINFO"
	.tkinfo
        /*0018*/ 	.word	0x00000002
        /*0030*/ 	.string	""
        /*0030*/ 	.string	"ptxas"
        /*0030*/ 	.string	"Cuda compilation tools, release 13.0, V13.0.88"
        /*0030*/ 	.string	"Build cuda_13.0.r13.0/compiler.36424714_0"
        /*0030*/ 	.string	"-arch sm_100 -m 64 "



//--------------------- .note.nv.cuinfo           --------------------------
	.section	.note.nv.cuinfo,"",@"SHT_NOTE"
	.sectionflags	@"SHF_NOTE_NV_CUINFO"
        /*0018*/ 	.short	0x0002
        /*001a*/ 	.short	0x0064
        /*001c*/ 	.short	0x0082
	.zero		2


//--------------------- .nv.info                  --------------------------
	.section	.nv.info,"",@"SHT_CUDA_INFO"
	.align	4


	//----- nvinfo : EIATTR_REGCOUNT
	.align		4
        /*0000*/ 	.byte	0x04, 0x2f
        /*0002*/ 	.short	(.L_1 - .L_0)
	.align		4
.L_0:
        /*0004*/ 	.word	index@(_Z11matrix_initPfii)
        /*0008*/ 	.word	0x00000008


	//----- nvinfo : EIATTR_FRAME_SIZE
	.align		4
.L_1:
        /*000c*/ 	.byte	0x04, 0x11
        /*000e*/ 	.short	(.L_3 - .L_2)
	.align		4
.L_2:
        /*0010*/ 	.word	index@(_Z11matrix_initPfii)
        /*0014*/ 	.word	0x00000000


	//----- nvinfo : EIATTR_REGCOUNT
	.align		4
.L_3:
        /*0018*/ 	.byte	0x04, 0x2f
        /*001a*/ 	.short	(.L_5 - .L_4)
	.align		4
.L_4:
        /*001c*/ 	.word	index@(_Z5b_j_iPfS_S_ddddii)
        /*0020*/ 	.word	0x00000020


	//----- nvinfo : EIATTR_FRAME_SIZE
	.align		4
.L_5:
        /*0024*/ 	.byte	0x04, 0x11
        /*0026*/ 	.short	(.L_7 - .L_6)
	.align		4
.L_6:
        /*0028*/ 	.word	index@($_Z5b_j_iPfS_S_ddddii$__internal_accurate_pow)
        /*002c*/ 	.word	0x00000000


	//----- nvinfo : EIATTR_FRAME_SIZE
	.align		4
.L_7:
        /*0030*/ 	.byte	0x04, 0x11
        /*0032*/ 	.short	(.L_9 - .L_8)
	.align		4
.L_8:
        /*0034*/ 	.word	index@($__internal_3_$__cuda_sm20_div_rn_f64_full)
        /*0038*/ 	.word	0x00000000


	//----- nvinfo : EIATTR_FRAME_SIZE
	.align		4
.L_9:
        /*003c*/ 	.byte	0x04, 0x11
        /*003e*/ 	.short	(.L_11 - .L_10)
	.align		4
.L_10:
        /*0040*/ 	.word	index@($__internal_2_$__cuda_sm20_dblrcp_rn_slowpath_v3)
        /*0044*/ 	.word	0x00000000


	//----- nvinfo : EIATTR_FRAME_SIZE
	.align		4
.L_11:
        /*0048*/ 	.byte	0x04, 0x11
        /*004a*/ 	.short	(.L_13 - .L_12)
	.align		4
.L_12:
        /*004c*/ 	.word	index@(_Z5b_j_iPfS_S_ddddii)
        /*0050*/ 	.word	0x00000000


	//----- nvinfo : EIATTR_REGCOUNT
	.align		4
.L_13:
        /*0054*/ 	.byte	0x04, 0x2f
        /*0056*/ 	.short	(.L_15 - .L_14)
	.align		4
.L_14:
        /*0058*/ 	.word	index@(_Z5p_j_iPfS_S_ddii)
        /*005c*/ 	.word	0x0000001b


	//----- nvinfo : EIATTR_FRAME_SIZE
	.align		4
.L_15:
        /*0060*/ 	.byte	0x04, 0x11
        /*0062*/ 	.short	(.L_17 - .L_16)
	.align		4
.L_16:
        /*0064*/ 	.word	index@($__internal_1_$__cuda_sm20_div_rn_f64_full)
        /*0068*/ 	.word	0x00000000


	//----- nvinfo : EIATTR_FRAME_SIZE
	.align		4
.L_17:
        /*006c*/ 	.byte	0x04, 0x11
        /*006e*/ 	.short	(.L_19 - .L_18)
	.align		4
.L_18:
        /*0070*/ 	.word	index@(_Z5p_j_iPfS_S_ddii)
        /*0074*/ 	.word	0x00000000


	//----- nvinfo : EIATTR_REGCOUNT
	.align		4
.L_19:
        /*0078*/ 	.byte	0x04, 0x2f
        /*007a*/ 	.short	(.L_21 - .L_20)
	.align		4
.L_20:
        /*007c*/ 	.word	index@(_Z3p_jPfii)
        /*0080*/ 	.word	0x0000000c


	//----- nvinfo : EIATTR_FRAME_SIZE
	.align		4
.L_21:
        /*0084*/ 	.byte	0x04, 0x11
        /*0086*/ 	.short	(.L_23 - .L_22)
	.align		4
.L_22:
        /*0088*/ 	.word	index@(_Z3p_jPfii)
        /*008c*/ 	.word	0x00000000


	//----- nvinfo : EIATTR_REGCOUNT
	.align		4
.L_23:
        /*0090*/ 	.byte	0x04, 0x2f
        /*0092*/ 	.short	(.L_25 - .L_24)
	.align		4
.L_24:
        /*0094*/ 	.word	index@(_Z3p_iPfii)
        /*0098*/ 	.word	0x0000000a


	//----- nvinfo : EIATTR_FRAME_SIZE
	.align		4
.L_25:
        /*009c*/ 	.byte	0x04, 0x11
        /*009e*/ 	.short	(.L_27 - .L_26)
	.align		4
.L_26:
        /*00a0*/ 	.word	index@(_Z3p_iPfii)
        /*00a4*/ 	.word	0x00000000


	//----- nvinfo : EIATTR_REGCOUNT
	.align		4
.L_27:
        /*00a8*/ 	.byte	0x04, 0x2f
        /*00aa*/ 	.short	(.L_29 - .L_28)
	.align		4
.L_28:
        /*00ac*/ 	.word	index@(_Z7u_and_vPfS_S_S_S_dddddii)
        /*00b0*/ 	.word	0x00000028


	//----- nvinfo : EIATTR_FRAME_SIZE
	.align		4
.L_29:
        /*00b4*/ 	.byte	0x04, 0x11
        /*00b6*/ 	.short	(.L_31 - .L_30)
	.align		4
.L_30:
        /*00b8*/ 	.word	index@($__internal_0_$__cuda_sm20_div_rn_f64_full)
        /*00bc*/ 	.word	0x00000000


	//----- nvinfo : EIATTR_FRAME_SIZE
	.align		4
.L_31:
        /*00c0*/ 	.byte	0x04, 0x11
        /*00c2*/ 	.short	(.L_33 - .L_32)
	.align		4
.L_32:
        /*00c4*/ 	.word	index@(_Z7u_and_vPfS_S_S_S_dddddii)
        /*00c8*/ 	.word	0x00000000


	//----- nvinfo : EIATTR_REGCOUNT
	.align		4
.L_33:
        /*00cc*/ 	.byte	0x04, 0x2f
        /*00ce*/ 	.short	(.L_35 - .L_34)
	.align		4
.L_34:
        /*00d0*/ 	.word	index@(_Z11u_j_and_v_jPfS_ii)
        /*00d4*/ 	.word	0x0000000c


	//----- nvinfo : EIATTR_FRAME_SIZE
	.align		4
.L_35:
        /*00d8*/ 	.byte	0x04, 0x11
        /*00da*/ 	.short	(.L_37 - .L_36)
	.align		4
.L_36:
        /*00dc*/ 	.word	index@(_Z11u_j_and_v_jPfS_ii)
        /*00e0*/ 	.word	0x00000000


	//----- nvinfo : EIATTR_REGCOUNT
	.align		4
.L_37:
        /*00e4*/ 	.byte	0x04, 0x2f
        /*00e6*/ 	.short	(.L_39 - .L_38)
	.align		4
.L_38:
        /*00e8*/ 	.word	index@(_Z11u_i_and_v_iPfS_ii)
        /*00ec*/ 	.word	0x0000000e


	//----- nvinfo : EIATTR_FRAME_SIZE
	.align		4
.L_39:
        /*00f0*/ 	.byte	0x04, 0x11
        /*00f2*/ 	.short	(.L_41 - .L_40)
	.align		4
.L_40:
        /*00f4*/ 	.word	index@(_Z11u_i_and_v_iPfS_ii)
        /*00f8*/ 	.word	0x00000000


	//----- nvinfo : EIATTR_MIN_STACK_SIZE
	.align		4
.L_41:
        /*00fc*/ 	.byte	0x04, 0x12
        /*00fe*/ 	.short	(.L_43 - .L_42)
	.align		4
.L_42:
        /*0100*/ 	.word	index@(_Z11u_i_and_v_iPfS_ii)
        /*0104*/ 	.word	0x00000000


	//----- nvinfo : EIATTR_MIN_STACK_SIZE
	.align		4
.L_43:
        /*0108*/ 	.byte	0x04, 0x12
        /*010a*/ 	.short	(.L_45 - .L_44)
	.align		4
.L_44:
        /*010c*/ 	.word	index@(_Z11u_j_and_v_jPfS_ii)
        /*0110*/ 	.word	0x00000000


	//----- nvinfo : EIATTR_MIN_STACK_SIZE
	.align		4
.L_45:
        /*0114*/ 	.byte	0x04, 0x12
        /*0116*/ 	.short	(.L_47 - .L_46)
	.align		4
.L_46:
        /*0118*/ 	.word	index@(_Z7u_and_vPfS_S_S_S_dddddii)
        /*011c*/ 	.word	0x00000000


	//----- nvinfo : EIATTR_MIN_STACK_SIZE
	.align		4
.L_47:
        /*0120*/ 	.byte	0x04, 0x12
        /*0122*/ 	.short	(.L_49 - .L_48)
	.align		4
.L_48:
        /*0124*/ 	.word	index@(_Z3p_iPfii)
        /*0128*/ 	.word	0x00000000


	//----- nvinfo : EIATTR_MIN_STACK_SIZE
	.align		4
.L_49:
        /*012c*/ 	.byte	0x04, 0x12
        /*012e*/ 	.short	(.L_51 - .L_50)
	.align		4
.L_50:
        /*0130*/ 	.word	index@(_Z3p_jPfii)
        /*0134*/ 	.word	0x00000000


	//----- nvinfo : EIATTR_MIN_STACK_SIZE
	.align		4
.L_51:
        /*0138*/ 	.byte	0x04, 0x12
        /*013a*/ 	.short	(.L_53 - .L_52)
	.align		4
.L_52:
        /*013c*/ 	.word	index@(_Z5p_j_iPfS_S_ddii)
        /*0140*/ 	.word	0x00000000


	//----- nvinfo : EIATTR_MIN_STACK_SIZE
	.align		4
.L_53:
        /*0144*/ 	.byte	0x04, 0x12
        /*0146*/ 	.short	(.L_55 - .L_54)
	.align		4
.L_54:
        /*0148*/ 	.word	index@(_Z5b_j_iPfS_S_ddddii)
        /*014c*/ 	.word	0x00000000


	//----- nvinfo : EIATTR_MIN_STACK_SIZE
	.align		4
.L_55:
        /*0150*/ 	.byte	0x04, 0x12
        /*0152*/ 	.short	(.L_57 - .L_56)
	.align		4
.L_56:
        /*0154*/ 	.word	index@(_Z11matrix_initPfii)
        /*0158*/ 	.word	0x00000000
.L_57:


//--------------------- .nv.compat                --------------------------
	.section	.nv.compat,"",@"SHT_CUDA_COMPAT_INFO"
	.align	4
        /*0000*/ 	.byte	0x02, 0x09, 0x00, 0x00, 0x02, 0x02, 0x01, 0x00, 0x02, 0x05, 0x05, 0x00, 0x03, 0x07, 0x01, 0x01
        /*0010*/ 	.byte	0x02, 0x03, 0x00, 0x00, 0x02, 0x06, 0x01, 0x00, 0x04, 0x0b, 0x08, 0x00, 0x01, 0x00, 0x00, 0x00
        /*0020*/ 	.byte	0x00, 0x00, 0x00, 0x00


//--------------------- .nv.info._Z11u_i_and_v_iPfS_ii --------------------------
	.section	.nv.info._Z11u_i_and_v_iPfS_ii,"",@"SHT_CUDA_INFO"
	.sectionflags	@""
	.align	4


	//----- nvinfo : EIATTR_CUDA_API_VERSION
	.align		4
        /*0000*/ 	.byte	0x04, 0x37
        /*0002*/ 	.short	(.L_59 - .L_58)
.L_58:
        /*0004*/ 	.word	0x00000082


	//----- nvinfo : EIATTR_KPARAM_INFO
	.align		4
.L_59:
        /*0008*/ 	.byte	0x04, 0x17
        /*000a*/ 	.short	(.L_61 - .L_60)
.L_60:
        /*000c*/ 	.word	0x00000000
        /*0010*/ 	.short	0x0003
        /*0012*/ 	.short	0x0014
        /*0014*/ 	.byte	0x00, 0xf0, 0x11, 0x00


	//----- nvinfo : EIATTR_KPARAM_INFO
	.align		4
.L_61:
        /*0018*/ 	.byte	0x04, 0x17
        /*001a*/ 	.short	(.L_63 - .L_62)
.L_62:
        /*001c*/ 	.word	0x00000000
        /*0020*/ 	.short	0x0002
        /*0022*/ 	.short	0x0010
        /*0024*/ 	.byte	0x00, 0xf0, 0x11, 0x00


	//----- nvinfo : EIATTR_KPARAM_INFO
	.align		4
.L_63:
        /*0028*/ 	.byte	0x04, 0x17
        /*002a*/ 	.short	(.L_65 - .L_64)
.L_64:
        /*002c*/ 	.word	0x00000000
        /*0030*/ 	.short	0x0001
        /*0032*/ 	.short	0x0008
        /*0034*/ 	.byte	0x00, 0xf5, 0x21, 0x00


	//----- nvinfo : EIATTR_KPARAM_INFO
	.align		4
.L_65:
        /*0038*/ 	.byte	0x04, 0x17
        /*003a*/ 	.short	(.L_67 - .L_66)
.L_66:
        /*003c*/ 	.word	0x00000000
        /*0040*/ 	.short	0x0000
        /*0042*/ 	.short	0x0000
        /*0044*/ 	.byte	0x00, 0xf5, 0x21, 0x00


	//----- nvinfo : EIATTR_SPARSE_MMA_MASK
	.align		4
.L_67:
        /*0048*/ 	.byte	0x03, 0x50
        /*004a*/ 	.short	0x0000


	//----- nvinfo : EIATTR_MAXREG_COUNT
	.align		4
        /*004c*/ 	.byte	0x03, 0x1b
        /*004e*/ 	.short	0x00ff


	//----- nvinfo : EIATTR_MERCURY_ISA_VERSION
	.align		4
        /*0050*/ 	.byte	0x03, 0x5f
        /*0052*/ 	.short	0x0101


	//----- nvinfo : EIATTR_VRC_CTA_INIT_COUNT
	.align		4
        /*0054*/ 	.byte	0x02, 0x4a
	.zero		1
	.zero		1


	//----- nvinfo : EIATTR_EXIT_INSTR_OFFSETS
	.align		4
        /*0058*/ 	.byte	0x04, 0x1c
        /*005a*/ 	.short	(.L_69 - .L_68)


	//   ....[0]....
.L_68:
        /*005c*/ 	.word	0x000000c0


	//   ....[1]....
        /*0060*/ 	.word	0x000001b0


	//----- nvinfo : EIATTR_CBANK_PARAM_SIZE
	.align		4
.L_69:
        /*0064*/ 	.byte	0x03, 0x19
        /*0066*/ 	.short	0x0018


	//----- nvinfo : EIATTR_PARAM_CBANK
	.align		4
        /*0068*/ 	.byte	0x04, 0x0a
        /*006a*/ 	.short	(.L_71 - .L_70)
	.align		4
.L_70:
        /*006c*/ 	.word	index@(.nv.constant0._Z11u_i_and_v_iPfS_ii)
        /*0070*/ 	.short	0x0380
        /*0072*/ 	.short	0x0018


	//----- nvinfo : EIATTR_SW_WAR
	.align		4
.L_71:
        /*0074*/ 	.byte	0x04, 0x36
        /*0076*/ 	.short	(.L_73 - .L_72)
.L_72:
        /*0078*/ 	.word	0x00000008
.L_73:


//--------------------- .nv.info._Z11u_j_and_v_jPfS_ii --------------------------
	.section	.nv.info._Z11u_j_and_v_jPfS_ii,"",@"SHT_CUDA_INFO"
	.sectionflags	@""
	.align	4


	//----- nvinfo : EIATTR_CUDA_API_VERSION
	.align		4
        /*0000*/ 	.byte	0x04, 0x37
        /*0002*/ 	.short	(.L_75 - .L_74)
.L_74:
        /*0004*/ 	.word	0x00000082


	//----- nvinfo : EIATTR_KPARAM_INFO
	.align		4
.L_75:
        /*0008*/ 	.byte	0x04, 0x17
        /*000a*/ 	.short	(.L_77 - .L_76)
.L_76:
        /*000c*/ 	.word	0x00000000
        /*0010*/ 	.short	0x0003
        /*0012*/ 	.short	0x0014
        /*0014*/ 	.byte	0x00, 0xf0, 0x11, 0x00


	//----- nvinfo : EIATTR_KPARAM_INFO
	.align		4
.L_77:
        /*0018*/ 	.byte	0x04, 0x17
        /*001a*/ 	.short	(.L_79 - .L_78)
.L_78:
        /*001c*/ 	.word	0x00000000
        /*0020*/ 	.short	0x0002
        /*0022*/ 	.short	0x0010
        /*0024*/ 	.byte	0x00, 0xf0, 0x11, 0x00


	//----- nvinfo : EIATTR_KPARAM_INFO
	.align		4
.L_79:
        /*0028*/ 	.byte	0x04, 0x17
        /*002a*/ 	.short	(.L_81 - .L_80)
.L_80:
        /*002c*/ 	.word	0x00000000
        /*0030*/ 	.short	0x0001
        /*0032*/ 	.short	0x0008
        /*0034*/ 	.byte	0x00, 0xf5, 0x21, 0x00


	//----- nvinfo : EIATTR_KPARAM_INFO
	.align		4
.L_81:
        /*0038*/ 	.byte	0x04, 0x17
        /*003a*/ 	.short	(.L_83 - .L_82)
.L_82:
        /*003c*/ 	.word	0x00000000
        /*0040*/ 	.short	0x0000
        /*0042*/ 	.short	0x0000
        /*0044*/ 	.byte	0x00, 0xf5, 0x21, 0x00


	//----- nvinfo : EIATTR_SPARSE_MMA_MASK
	.align		4
.L_83:
        /*0048*/ 	.byte	0x03, 0x50
        /*004a*/ 	.short	0x0000


	//----- nvinfo : EIATTR_MAXREG_COUNT
	.align		4
        /*004c*/ 	.byte	0x03, 0x1b
        /*004e*/ 	.short	0x00ff


	//----- nvinfo : EIATTR_MERCURY_ISA_VERSION
	.align		4
        /*0050*/ 	.byte	0x03, 0x5f
        /*0052*/ 	.short	0x0101


	//----- nvinfo : EIATTR_VRC_CTA_INIT_COUNT
	.align		4
        /*0054*/ 	.byte	0x02, 0x4a
	.zero		1
	.zero		1


	//----- nvinfo : EIATTR_EXIT_INSTR_OFFSETS
	.align		4
        /*0058*/ 	.byte	0x04, 0x1c
        /*005a*/ 	.short	(.L_85 - .L_84)


	//   ....[0]....
.L_84:
        /*005c*/ 	.word	0x000000c0


	//   ....[1]....
        /*0060*/ 	.word	0x000001e0


	//----- nvinfo : EIATTR_CBANK_PARAM_SIZE
	.align		4
.L_85:
        /*0064*/ 	.byte	0x03, 0x19
        /*0066*/ 	.short	0x0018


	//----- nvinfo : EIATTR_PARAM_CBANK
	.align		4
        /*0068*/ 	.byte	0x04, 0x0a
        /*006a*/ 	.short	(.L_87 - .L_86)
	.align		4
.L_86:
        /*006c*/ 	.word	index@(.nv.constant0._Z11u_j_and_v_jPfS_ii)
        /*0070*/ 	.short	0x0380
        /*0072*/ 	.short	0x0018


	//----- nvinfo : EIATTR_SW_WAR
	.align		4
.L_87:
        /*0074*/ 	.byte	0x04, 0x36
        /*0076*/ 	.short	(.L_89 - .L_88)
.L_88:
        /*0078*/ 	.word	0x00000008
.L_89:


//--------------------- .nv.info._Z7u_and_vPfS_S_S_S_dddddii --------------------------
	.section	.nv.info._Z7u_and_vPfS_S_S_S_dddddii,"",@"SHT_CUDA_INFO"
	.sectionflags	@""
	.align	4


	//----- nvinfo : EIATTR_CUDA_API_VERSION
	.align		4
        /*0000*/ 	.byte	0x04, 0x37
        /*0002*/ 	.short	(.L_91 - .L_90)
.L_90:
        /*0004*/ 	.word	0x00000082


	//----- nvinfo : EIATTR_KPARAM_INFO
	.align		4
.L_91:
        /*0008*/ 	.byte	0x04, 0x17
        /*000a*/ 	.short	(.L_93 - .L_92)
.L_92:
        /*000c*/ 	.word	0x00000000
        /*0010*/ 	.short	0x000b
        /*0012*/ 	.short	0x0054
        /*0014*/ 	.byte	0x00, 0xf0, 0x11, 0x00


	//----- nvinfo : EIATTR_KPARAM_INFO
	.align		4
.L_93:
        /*0018*/ 	.byte	0x04, 0x17
        /*001a*/ 	.short	(.L_95 - .L_94)
.L_94:
        /*001c*/ 	.word	0x00000000
        /*0020*/ 	.short	0x000a
        /*0022*/ 	.short	0x0050
        /*0024*/ 	.byte	0x00, 0xf0, 0x11, 0x00


	//----- nvinfo : EIATTR_KPARAM_INFO
	.align		4
.L_95:
        /*0028*/ 	.byte	0x04, 0x17
        /*002a*/ 	.short	(.L_97 - .L_96)
.L_96:
        /*002c*/ 	.word	0x00000000
        /*0030*/ 	.short	0x0009
        /*0032*/ 	.short	0x0048
        /*0034*/ 	.byte	0x00, 0xf0, 0x21, 0x00


	//----- nvinfo : EIATTR_KPARAM_INFO
	.align		4
.L_97:
        /*0038*/ 	.byte	0x04, 0x17
        /*003a*/ 	.short	(.L_99 - .L_98)
.L_98:
        /*003c*/ 	.word	0x00000000
        /*0040*/ 	.short	0x0008
        /*0042*/ 	.short	0x0040
        /*0044*/ 	.byte	0x00, 0xf0, 0x21, 0x00


	//----- nvinfo : EIATTR_KPARAM_INFO
	.align		4
.L_99:
        /*0048*/ 	.byte	0x04, 0x17
        /*004a*/ 	.short	(.L_101 - .L_100)
.L_100:
        /*004c*/ 	.word	0x00000000
        /*0050*/ 	.short	0x0007
        /*0052*/ 	.short	0x0038
        /*0054*/ 	.byte	0x00, 0xf0, 0x21, 0x00


	//----- nvinfo : EIATTR_KPARAM_INFO
	.align		4
.L_101:
        /*0058*/ 	.byte	0x04, 0x17
        /*005a*/ 	.short	(.L_103 - .L_102)
.L_102:
        /*005c*/ 	.word	0x00000000
        /*0060*/ 	.short	0x0006
        /*0062*/ 	.short	0x0030
        /*0064*/ 	.byte	0x00, 0xf0, 0x21, 0x00


	//----- nvinfo : EIATTR_KPARAM_INFO
	.align		4
.L_103:
        /*0068*/ 	.byte	0x04, 0x17
        /*006a*/ 	.short	(.L_105 - .L_104)
.L_104:
        /*006c*/ 	.word	0x00000000
        /*0070*/ 	.short	0x0005
        /*0072*/ 	.short	0x0028
        /*0074*/ 	.byte	0x00, 0xf0, 0x21, 0x00


	//----- nvinfo : EIATTR_KPARAM_INFO
	.align		4
.L_105:
        /*0078*/ 	.byte	0x04, 0x17
        /*007a*/ 	.short	(.L_107 - .L_106)
.L_106:
        /*007c*/ 	.word	0x00000000
        /*0080*/ 	.short	0x0004
        /*0082*/ 	.short	0x0020
        /*0084*/ 	.byte	0x00, 0xf5, 0x21, 0x00


	//----- nvinfo : EIATTR_KPARAM_INFO
	.align		4
.L_107:
        /*0088*/ 	.byte	0x04, 0x17
        /*008a*/ 	.short	(.L_109 - .L_108)
.L_108:
        /*008c*/ 	.word	0x00000000
        /*0090*/ 	.short	0x0003
        /*0092*/ 	.short	0x0018
        /*0094*/ 	.byte	0x00, 0xf5, 0x21, 0x00


	//----- nvinfo : EIATTR_KPARAM_INFO
	.align		4
.L_109:
        /*0098*/ 	.byte	0x04, 0x17
        /*009a*/ 	.short	(.L_111 - .L_110)
.L_110:
        /*009c*/ 	.word	0x00000000
        /*00a0*/ 	.short	0x0002
        /*00a2*/ 	.short	0x0010
        /*00a4*/ 	.byte	0x00, 0xf5, 0x21, 0x00


	//----- nvinfo : EIATTR_KPARAM_INFO
	.align		4
.L_111:
        /*00a8*/ 	.byte	0x04, 0x17
        /*00aa*/ 	.short	(.L_113 - .L_112)
.L_112:
        /*00ac*/ 	.word	0x00000000
        /*00b0*/ 	.short	0x0001
        /*00b2*/ 	.short	0x0008
        /*00b4*/ 	.byte	0x00, 0xf5, 0x21, 0x00


	//----- nvinfo : EIATTR_KPARAM_INFO
	.align		4
.L_113:
        /*00b8*/ 	.byte	0x04, 0x17
        /*00ba*/ 	.short	(.L_115 - .L_114)
.L_114:
        /*00bc*/ 	.word	0x00000000
        /*00c0*/ 	.short	0x0000
        /*00c2*/ 	.short	0x0000
        /*00c4*/ 	.byte	0x00, 0xf5, 0x21, 0x00


	//----- nvinfo : EIATTR_SPARSE_MMA_MASK
	.align		4
.L_115:
        /*00c8*/ 	.byte	0x03, 0x50
        /*00ca*/ 	.short	0x0000


	//----- nvinfo : EIATTR_MAXREG_COUNT
	.align		4
        /*00cc*/ 	.byte	0x03, 0x1b
        /*00ce*/ 	.short	0x00ff


	//----- nvinfo : EIATTR_MERCURY_ISA_VERSION
	.align		4
        /*00d0*/ 	.byte	0x03, 0x5f
        /*00d2*/ 	.short	0x0101


	//----- nvinfo : EIATTR_VRC_CTA_INIT_COUNT
	.align		4
        /*00d4*/ 	.byte	0x02, 0x4a
	.zero		1
	.zero		1


	//----- nvinfo : EIATTR_EXIT_INSTR_OFFSETS
	.align		4
        /*00d8*/ 	.byte	0x04, 0x1c
        /*00da*/ 	.short	(.L_117 - .L_116)


	//   ....[0]....
.L_116:
        /*00dc*/ 	.word	0x00000100


	//   ....[1]....
        /*00e0*/ 	.word	0x000012f0


	//----- nvinfo : EIATTR_CRS_STACK_SIZE
	.align		4
.L_117:
        /*00e4*/ 	.byte	0x04, 0x1e
        /*00e6*/ 	.short	(.L_119 - .L_118)
.L_118:
        /*00e8*/ 	.word	0x00000000


	//----- nvinfo : EIATTR_CBANK_PARAM_SIZE
	.align		4
.L_119:
        /*00ec*/ 	.byte	0x03, 0x19
        /*00ee*/ 	.short	0x0058


	//----- nvinfo : EIATTR_PARAM_CBANK
	.align		4
        /*00f0*/ 	.byte	0x04, 0x0a
        /*00f2*/ 	.short	(.L_121 - .L_120)
	.align		4
.L_120:
        /*00f4*/ 	.word	index@(.nv.constant0._Z7u_and_vPfS_S_S_S_dddddii)
        /*00f8*/ 	.short	0x0380
        /*00fa*/ 	.short	0x0058


	//----- nvinfo : EIATTR_SW_WAR
	.align		4
.L_121:
        /*00fc*/ 	.byte	0x04, 0x36
        /*00fe*/ 	.short	(.L_123 - .L_122)
.L_122:
        /*0100*/ 	.word	0x00000008
.L_123:


//--------------------- .nv.info._Z3p_iPfii       --------------------------
	.section	.nv.info._Z3p_iPfii,"",@"SHT_CUDA_INFO"
	.sectionflags	@""
	.align	4


	//----- nvinfo : EIATTR_CUDA_API_VERSION
	.align		4
        /*0000*/ 	.byte	0x04, 0x37
        /*0002*/ 	.short	(.L_125 - .L_124)
.L_124:
        /*0004*/ 	.word	0x00000082


	//----- nvinfo : EIATTR_KPARAM_INFO
	.align		4
.L_125:
        /*0008*/ 	.byte	0x04, 0x17
        /*000a*/ 	.short	(.L_127 - .L_126)
.L_126:
        /*000c*/ 	.word	0x00000000
        /*0010*/ 	.short	0x0002
        /*0012*/ 	.short	0x000c
        /*0014*/ 	.byte	0x00, 0xf0, 0x11, 0x00


	//----- nvinfo : EIATTR_KPARAM_INFO
	.align		4
.L_127:
        /*0018*/ 	.byte	0x04, 0x17
        /*001a*/ 	.short	(.L_129 - .L_128)
.L_128:
        /*001c*/ 	.word	0x00000000
        /*0020*/ 	.short	0x0001
        /*0022*/ 	.short	0x0008
        /*0024*/ 	.byte	0x00, 0xf0, 0x11, 0x00


	//----- nvinfo : EIATTR_KPARAM_INFO
	.align		4
.L_129:
        /*0028*/ 	.byte	0x04, 0x17
        /*002a*/ 	.short	(.L_131 - .L_130)
.L_130:
        /*002c*/ 	.word	0x00000000
        /*0030*/ 	.short	0x0000
        /*0032*/ 	.short	0x0000
        /*0034*/ 	.byte	0x00, 0xf5, 0x21, 0x00


	//----- nvinfo : EIATTR_SPARSE_MMA_MASK
	.align		4
.L_131:
        /*0038*/ 	.byte	0x03, 0x50
        /*003a*/ 	.short	0x0000


	//----- nvinfo : EIATTR_MAXREG_COUNT
	.align		4
        /*003c*/ 	.byte	0x03, 0x1b
        /*003e*/ 	.short	0x00ff


	//----- nvinfo : EIATTR_MERCURY_ISA_VERSION
	.align		4
        /*0040*/ 	.byte	0x03, 0x5f
        /*0042*/ 	.short	0x0101


	//----- nvinfo : EIATTR_VRC_CTA_INIT_COUNT
	.align		4
        /*0044*/ 	.byte	0x02, 0x4a
	.zero		1
	.zero		1


	//----- nvinfo : EIATTR_EXIT_INSTR_OFFSETS
	.align		4
        /*0048*/ 	.byte	0x04, 0x1c
        /*004a*/ 	.short	(.L_133 - .L_132)


	//   ....[0]....
.L_132:
        /*004c*/ 	.word	0x00000070


	//   ....[1]....
        /*0050*/ 	.word	0x00000140


	//----- nvinfo : EIATTR_CBANK_PARAM_SIZE
	.align		4
.L_133:
        /*0054*/ 	.byte	0x03, 0x19
        /*0056*/ 	.short	0x0010


	//----- nvinfo : EIATTR_PARAM_CBANK
	.align		4
        /*0058*/ 	.byte	0x04, 0x0a
        /*005a*/ 	.short	(.L_135 - .L_134)
	.align		4
.L_134:
        /*005c*/ 	.word	index@(.nv.constant0._Z3p_iPfii)
        /*0060*/ 	.short	0x0380
        /*0062*/ 	.short	0x0010


	//----- nvinfo : EIATTR_SW_WAR
	.align		4
.L_135:
        /*0064*/ 	.byte	0x04, 0x36
        /*0066*/ 	.short	(.L_137 - .L_136)
.L_136:
        /*0068*/ 	.word	0x00000008
.L_137:


//--------------------- .nv.info._Z3p_jPfii       --------------------------
	.section	.nv.info._Z3p_jPfii,"",@"SHT_CUDA_INFO"
	.sectionflags	@""
	.align	4


	//----- nvinfo : EIATTR_CUDA_API_VERSION
	.align		4
        /*0000*/ 	.byte	0x04, 0x37
        /*0002*/ 	.short	(.L_139 - .L_138)
.L_138:
        /*0004*/ 	.word	0x00000082


	//----- nvinfo : EIATTR_KPARAM_INFO
	.align		4
.L_139:
        /*0008*/ 	.byte	0x04, 0x17
        /*000a*/ 	.short	(.L_141 - .L_140)
.L_140:
        /*000c*/ 	.word	0x00000000
        /*0010*/ 	.short	0x0002
        /*0012*/ 	.short	0x000c
        /*0014*/ 	.byte	0x00, 0xf0, 0x11, 0x00


	//----- nvinfo : EIATTR_KPARAM_INFO
	.align		4
.L_141:
        /*0018*/ 	.byte	0x04, 0x17
        /*001a*/ 	.short	(.L_143 - .L_142)
.L_142:
        /*001c*/ 	.word	0x00000000
        /*0020*/ 	.short	0x0001
        /*0022*/ 	.short	0x0008
        /*0024*/ 	.byte	0x00, 0xf0, 0x11, 0x00


	//----- nvinfo : EIATTR_KPARAM_INFO
	.align		4
.L_143:
        /*0028*/ 	.byte	0x04, 0x17
        /*002a*/ 	.short	(.L_145 - .L_144)
.L_144:
        /*002c*/ 	.word	0x00000000
        /*0030*/ 	.short	0x0000
        /*0032*/ 	.short	0x0000
        /*0034*/ 	.byte	0x00, 0xf5, 0x21, 0x00


	//----- nvinfo : EIATTR_SPARSE_MMA_MASK
	.align		4
.L_145:
        /*0038*/ 	.byte	0x03, 0x50
        /*003a*/ 	.short	0x0000


	//----- nvinfo : EIATTR_MAXREG_COUNT
	.align		4
        /*003c*/ 	.byte	0x03, 0x1b
        /*003e*/ 	.short	0x00ff


	//----- nvinfo : EIATTR_MERCURY_ISA_VERSION
	.align		4
        /*0040*/ 	.byte	0x03, 0x5f
        /*0042*/ 	.short	0x0101


	//----- nvinfo : EIATTR_VRC_CTA_INIT_COUNT
	.align		4
        /*0044*/ 	.byte	0x02, 0x4a
	.zero		1
	.zero		1


	//----- nvinfo : EIATTR_EXIT_INSTR_OFFSETS
	.align		4
        /*0048*/ 	.byte	0x04, 0x1c
        /*004a*/ 	.short	(.L_147 - .L_146)


	//   ....[0]....
.L_146:
        /*004c*/ 	.word	0x00000070


	//   ....[1]....
        /*0050*/ 	.word	0x00000120


	//----- nvinfo : EIATTR_CBANK_PARAM_SIZE
	.align		4
.L_147:
        /*0054*/ 	.byte	0x03, 0x19
        /*0056*/ 	.short	0x0010


	//----- nvinfo : EIATTR_PARAM_CBANK
	.align		4
        /*0058*/ 	.byte	0x04, 0x0a
        /*005a*/ 	.short	(.L_149 - .L_148)
	.align		4
.L_148:
        /*005c*/ 	.word	index@(.nv.constant0._Z3p_jPfii)
        /*0060*/ 	.short	0x0380
        /*0062*/ 	.short	0x0010


	//----- nvinfo : EIATTR_SW_WAR
	.align		4
.L_149:
        /*0064*/ 	.byte	0x04, 0x36
        /*0066*/ 	.short	(.L_151 - .L_150)
.L_150:
        /*0068*/ 	.word	0x00000008
.L_151:


//--------------------- .nv.info._Z5p_j_iPfS_S_ddii --------------------------
	.section	.nv.info._Z5p_j_iPfS_S_ddii,"",@"SHT_CUDA_INFO"
	.sectionflags	@""
	.align	4


	//----- nvinfo : EIATTR_CUDA_API_VERSION
	.align		4
        /*0000*/ 	.byte	0x04, 0x37
        /*0002*/ 	.short	(.L_153 - .L_152)
.L_152:
        /*0004*/ 	.word	0x00000082


	//----- nvinfo : EIATTR_KPARAM_INFO
	.align		4
.L_153:
        /*0008*/ 	.byte	0x04, 0x17
        /*000a*/ 	.short	(.L_155 - .L_154)
.L_154:
        /*000c*/ 	.word	0x00000000
        /*0010*/ 	.short	0x0006
        /*0012*/ 	.short	0x002c
        /*0014*/ 	.byte	0x00, 0xf0, 0x11, 0x00


	//----- nvinfo : EIATTR_KPARAM_INFO
	.align		4
.L_155:
        /*0018*/ 	.byte	0x04, 0x17
        /*001a*/ 	.short	(.L_157 - .L_156)
.L_156:
        /*001c*/ 	.word	0x00000000
        /*0020*/ 	.short	0x0005
        /*0022*/ 	.short	0x0028
        /*0024*/ 	.byte	0x00, 0xf0, 0x11, 0x00


	//----- nvinfo : EIATTR_KPARAM_INFO
	.align		4
.L_157:
        /*0028*/ 	.byte	0x04, 0x17
        /*002a*/ 	.short	(.L_159 - .L_158)
.L_158:
        /*002c*/ 	.word	0x00000000
        /*0030*/ 	.short	0x0004
        /*0032*/ 	.short	0x0020
        /*0034*/ 	.byte	0x00, 0xf0, 0x21, 0x00


	//----- nvinfo : EIATTR_KPARAM_INFO
	.align		4
.L_159:
        /*0038*/ 	.byte	0x04, 0x17
        /*003a*/ 	.short	(.L_161 - .L_160)
.L_160:
        /*003c*/ 	.word	0x00000000
        /*0040*/ 	.short	0x0003
        /*0042*/ 	.short	0x0018
        /*0044*/ 	.byte	0x00, 0xf0, 0x21, 0x00


	//----- nvinfo : EIATTR_KPARAM_INFO
	.align		4
.L_161:
        /*0048*/ 	.byte	0x04, 0x17
        /*004a*/ 	.short	(.L_163 - .L_162)
.L_162:
        /*004c*/ 	.word	0x00000000
        /*0050*/ 	.short	0x0002
        /*0052*/ 	.short	0x0010
        /*0054*/ 	.byte	0x00, 0xf5, 0x21, 0x00


	//----- nvinfo : EIATTR_KPARAM_INFO
	.align		4
.L_163:
        /*0058*/ 	.byte	0x04, 0x17
        /*005a*/ 	.short	(.L_165 - .L_164)
.L_164:
        /*005c*/ 	.word	0x00000000
        /*0060*/ 	.short	0x0001
        /*0062*/ 	.short	0x0008
        /*0064*/ 	.byte	0x00, 0xf5, 0x21, 0x00


	//----- nvinfo : EIATTR_KPARAM_INFO
	.align		4
.L_165:
        /*0068*/ 	.byte	0x04, 0x17
        /*006a*/ 	.short	(.L_167 - .L_166)
.L_166:
        /*006c*/ 	.word	0x00000000
        /*0070*/ 	.short	0x0000
        /*0072*/ 	.short	0x0000
        /*0074*/ 	.byte	0x00, 0xf5, 0x21, 0x00


	//----- nvinfo : EIATTR_SPARSE_MMA_MASK
	.align		4
.L_167:
        /*0078*/ 	.byte	0x03, 0x50
        /*007a*/ 	.short	0x0000


	//----- nvinfo : EIATTR_MAXREG_COUNT
	.align		4
        /*007c*/ 	.byte	0x03, 0x1b
        /*007e*/ 	.short	0x00ff


	//----- nvinfo : EIATTR_MERCURY_ISA_VERSION
	.align		4
        /*0080*/ 	.byte	0x03, 0x5f
        /*0082*/ 	.short	0x0101


	//----- nvinfo : EIATTR_VRC_CTA_INIT_COUNT
	.align		4
        /*0084*/ 	.byte	0x02, 0x4a
	.zero		1
	.zero		1


	//----- nvinfo : EIATTR_EXIT_INSTR_OFFSETS
	.align		4
        /*0088*/ 	.byte	0x04, 0x1c
        /*008a*/ 	.short	(.L_169 - .L_168)


	//   ....[0]....
.L_168:
        /*008c*/ 	.word	0x00000100


	//   ....[1]....
        /*0090*/ 	.word	0x00000490


	//----- nvinfo : EIATTR_CRS_STACK_SIZE
	.align		4
.L_169:
        /*0094*/ 	.byte	0x04, 0x1e
        /*0096*/ 	.short	(.L_171 - .L_170)
.L_170:
        /*0098*/ 	.word	0x00000000


	//----- nvinfo : EIATTR_CBANK_PARAM_SIZE
	.align		4
.L_171:
        /*009c*/ 	.byte	0x03, 0x19
        /*009e*/ 	.short	0x0030


	//----- nvinfo : EIATTR_PARAM_CBANK
	.align		4
        /*00a0*/ 	.byte	0x04, 0x0a
        /*00a2*/ 	.short	(.L_173 - .L_172)
	.align		4
.L_172:
        /*00a4*/ 	.word	index@(.nv.constant0._Z5p_j_iPfS_S_ddii)
        /*00a8*/ 	.short	0x0380
        /*00aa*/ 	.short	0x0030


	//----- nvinfo : EIATTR_SW_WAR
	.align		4
.L_173:
        /*00ac*/ 	.byte	0x04, 0x36
        /*00ae*/ 	.short	(.L_175 - .L_174)
.L_174:
        /*00b0*/ 	.word	0x00000008
.L_175:


//--------------------- .nv.info._Z5b_j_iPfS_S_ddddii --------------------------
	.section	.nv.info._Z5b_j_iPfS_S_ddddii,"",@"SHT_CUDA_INFO"
	.sectionflags	@""
	.align	4


	//----- nvinfo : EIATTR_CUDA_API_VERSION
	.align		4
        /*0000*/ 	.byte	0x04, 0x37
        /*0002*/ 	.short	(.L_177 - .L_176)
.L_176:
        /*0004*/ 	.word	0x00000082


	//----- nvinfo : EIATTR_KPARAM_INFO
	.align		4
.L_177:
        /*0008*/ 	.byte	0x04, 0x17
        /*000a*/ 	.short	(.L_179 - .L_178)
.L_178:
        /*000c*/ 	.word	0x00000000
        /*0010*/ 	.short	0x0008
        /*0012*/ 	.short	0x003c
        /*0014*/ 	.byte	0x00, 0xf0, 0x11, 0x00


	//----- nvinfo : EIATTR_KPARAM_INFO
	.align		4
.L_179:
        /*0018*/ 	.byte	0x04, 0x17
        /*001a*/ 	.short	(.L_181 - .L_180)
.L_180:
        /*001c*/ 	.word	0x00000000
        /*0020*/ 	.short	0x0007
        /*0022*/ 	.short	0x0038
        /*0024*/ 	.byte	0x00, 0xf0, 0x11, 0x00


	//----- nvinfo : EIATTR_KPARAM_INFO
	.align		4
.L_181:
        /*0028*/ 	.byte	0x04, 0x17
        /*002a*/ 	.short	(.L_183 - .L_182)
.L_182:
        /*002c*/ 	.word	0x00000000
        /*0030*/ 	.short	0x0006
        /*0032*/ 	.short	0x0030
        /*0034*/ 	.byte	0x00, 0xf0, 0x21, 0x00


	//----- nvinfo : EIATTR_KPARAM_INFO
	.align		4
.L_183:
        /*0038*/ 	.byte	0x04, 0x17
        /*003a*/ 	.short	(.L_185 - .L_184)
.L_184:
        /*003c*/ 	.word	0x00000000
        /*0040*/ 	.short	0x0005
        /*0042*/ 	.short	0x0028
        /*0044*/ 	.byte	0x00, 0xf0, 0x21, 0x00


	//----- nvinfo : EIATTR_KPARAM_INFO
	.align		4
.L_185:
        /*0048*/ 	.byte	0x04, 0x17
        /*004a*/ 	.short	(.L_187 - .L_186)
.L_186:
        /*004c*/ 	.word	0x00000000
        /*0050*/ 	.short	0x0004
        /*0052*/ 	.short	0x0020
        /*0054*/ 	.byte	0x00, 0xf0, 0x21, 0x00


	//----- nvinfo : EIATTR_KPARAM_INFO
	.align		4
.L_187:
        /*0058*/ 	.byte	0x04, 0x17
        /*005a*/ 	.short	(.L_189 - .L_188)
.L_188:
        /*005c*/ 	.word	0x00000000
        /*0060*/ 	.short	0x0003
        /*0062*/ 	.short	0x0018
        /*0064*/ 	.byte	0x00, 0xf0, 0x21, 0x00


	//----- nvinfo : EIATTR_KPARAM_INFO
	.align		4
.L_189:
        /*0068*/ 	.byte	0x04, 0x17
        /*006a*/ 	.short	(.L_191 - .L_190)
.L_190:
        /*006c*/ 	.word	0x00000000
        /*0070*/ 	.short	0x0002
        /*0072*/ 	.short	0x0010
        /*0074*/ 	.byte	0x00, 0xf5, 0x21, 0x00


	//----- nvinfo : EIATTR_KPARAM_INFO
	.align		4
.L_191:
        /*0078*/ 	.byte	0x04, 0x17
        /*007a*/ 	.short	(.L_193 - .L_192)
.L_192:
        /*007c*/ 	.word	0x00000000
        /*0080*/ 	.short	0x0001
        /*0082*/ 	.short	0x0008
        /*0084*/ 	.byte	0x00, 0xf5, 0x21, 0x00


	//----- nvinfo : EIATTR_KPARAM_INFO
	.align		4
.L_193:
        /*0088*/ 	.byte	0x04, 0x17
        /*008a*/ 	.short	(.L_195 - .L_194)
.L_194:
        /*008c*/ 	.word	0x00000000
        /*0090*/ 	.short	0x0000
        /*0092*/ 	.short	0x0000
        /*0094*/ 	.byte	0x00, 0xf5, 0x21, 0x00


	//----- nvinfo : EIATTR_SPARSE_MMA_MASK
	.align		4
.L_195:
        /*0098*/ 	.byte	0x03, 0x50
        /*009a*/ 	.short	0x0000


	//----- nvinfo : EIATTR_MAXREG_COUNT
	.align		4
        /*009c*/ 	.byte	0x03, 0x1b
        /*009e*/ 	.short	0x00ff


	//----- nvinfo : EIATTR_MERCURY_ISA_VERSION
	.align		4
        /*00a0*/ 	.byte	0x03, 0x5f
        /*00a2*/ 	.short	0x0101


	//----- nvinfo : EIATTR_VRC_CTA_INIT_COUNT
	.align		4
        /*00a4*/ 	.byte	0x02, 0x4a
	.zero		1
	.zero		1


	//----- nvinfo : EIATTR_EXIT_INSTR_OFFSETS
	.align		4
        /*00a8*/ 	.byte	0x04, 0x1c
        /*00aa*/ 	.short	(.L_197 - .L_196)


	//   ....[0]....
.L_196:
        /*00ac*/ 	.word	0x00000100


	//   ....[1]....
        /*00b0*/ 	.word	0x00000fa0


	//----- nvinfo : EIATTR_CRS_STACK_SIZE
	.align		4
.L_197:
        /*00b4*/ 	.byte	0x04, 0x1e
        /*00b6*/ 	.short	(.L_199 - .L_198)
.L_198:
        /*00b8*/ 	.word	0x00000000


	//----- nvinfo : EIATTR_CBANK_PARAM_SIZE
	.align		4
.L_199:
        /*00bc*/ 	.byte	0x03, 0x19
        /*00be*/ 	.short	0x0040


	//----- nvinfo : EIATTR_PARAM_CBANK
	.align		4
        /*00c0*/ 	.byte	0x04, 0x0a
        /*00c2*/ 	.short	(.L_201 - .L_200)
	.align		4
.L_200:
        /*00c4*/ 	.word	index@(.nv.constant0._Z5b_j_iPfS_S_ddddii)
        /*00c8*/ 	.short	0x0380
        /*00ca*/ 	.short	0x0040


	//----- nvinfo : EIATTR_SW_WAR
	.align		4
.L_201:
        /*00cc*/ 	.byte	0x04, 0x36
        /*00ce*/ 	.short	(.L_203 - .L_202)
.L_202:
        /*00d0*/ 	.word	0x00000008
.L_203:


//--------------------- .nv.info._Z11matrix_initPfii --------------------------
	.section	.nv.info._Z11matrix_initPfii,"",@"SHT_CUDA_INFO"
	.sectionflags	@""
	.align	4


	//----- nvinfo : EIATTR_CUDA_API_VERSION
	.align		4
        /*0000*/ 	.byte	0x04, 0x37
        /*0002*/ 	.short	(.L_205 - .L_204)
.L_204:
        /*0004*/ 	.word	0x00000082


	//----- nvinfo : EIATTR_KPARAM_INFO
	.align		4
.L_205:
        /*0008*/ 	.byte	0x04, 0x17
        /*000a*/ 	.short	(.L_207 - .L_206)
.L_206:
        /*000c*/ 	.word	0x00000000
        /*0010*/ 	.short	0x0002
        /*0012*/ 	.short	0x000c
        /*0014*/ 	.byte	0x00, 0xf0, 0x11, 0x00


	//----- nvinfo : EIATTR_KPARAM_INFO
	.align		4
.L_207:
        /*0018*/ 	.byte	0x04, 0x17
        /*001a*/ 	.short	(.L_209 - .L_208)
.L_208:
        /*001c*/ 	.word	0x00000000
        /*0020*/ 	.short	0x0001
        /*0022*/ 	.short	0x0008
        /*0024*/ 	.byte	0x00, 0xf0, 0x11, 0x00


	//----- nvinfo : EIATTR_KPARAM_INFO
	.align		4
.L_209:
        /*0028*/ 	.byte	0x04, 0x17
        /*002a*/ 	.short	(.L_211 - .L_210)
.L_210:
        /*002c*/ 	.word	0x00000000
        /*0030*/ 	.short	0x0000
        /*0032*/ 	.short	0x0000
        /*0034*/ 	.byte	0x00, 0xf5, 0x21, 0x00


	//----- nvinfo : EIATTR_SPARSE_MMA_MASK
	.align		4
.L_211:
        /*0038*/ 	.byte	0x03, 0x50
        /*003a*/ 	.short	0x0000


	//----- nvinfo : EIATTR_MAXREG_COUNT
	.align		4
        /*003c*/ 	.byte	0x03, 0x1b
        /*003e*/ 	.short	0x00ff


	//----- nvinfo : EIATTR_MERCURY_ISA_VERSION
	.align		4
        /*0040*/ 	.byte	0x03, 0x5f
        /*0042*/ 	.short	0x0101


	//----- nvinfo : EIATTR_VRC_CTA_INIT_COUNT
	.align		4
        /*0044*/ 	.byte	0x02, 0x4a
	.zero		1
	.zero		1


	//----- nvinfo : EIATTR_EXIT_INSTR_OFFSETS
	.align		4
        /*0048*/ 	.byte	0x04, 0x1c
        /*004a*/ 	.short	(.L_213 - .L_212)


	//   ....[0]....
.L_212:
        /*004c*/ 	.word	0x000000c0


	//   ....[1]....
        /*0050*/ 	.word	0x00000120


	//----- nvinfo : EIATTR_CBANK_PARAM_SIZE
	.align		4
.L_213:
        /*0054*/ 	.byte	0x03, 0x19
        /*0056*/ 	.short	0x0010


	//----- nvinfo : EIATTR_PARAM_CBANK
	.align		4
        /*0058*/ 	.byte	0x04, 0x0a
        /*005a*/ 	.short	(.L_215 - .L_214)
	.align		4
.L_214:
        /*005c*/ 	.word	index@(.nv.constant0._Z11matrix_initPfii)
        /*0060*/ 	.short	0x0380
        /*0062*/ 	.short	0x0010


	//----- nvinfo : EIATTR_SW_WAR
	.align		4
.L_215:
        /*0064*/ 	.byte	0x04, 0x36
        /*0066*/ 	.short	(.L_217 - .L_216)
.L_216:
        /*0068*/ 	.word	0x00000008
.L_217:


//--------------------- .nv.callgraph             --------------------------
	.section	.nv.callgraph,"",@"SHT_CUDA_CALLGRAPH"
	.align	4
	.sectionentsize	8
	.align		4
        /*0000*/ 	.word	0x00000000
	.align		4
        /*0004*/ 	.word	0xffffffff
	.align		4
        /*0008*/ 	.word	0x00000000
	.align		4
        /*000c*/ 	.word	0xfffffffe
	.align		4
        /*0010*/ 	.word	0x00000000
	.align		4
        /*0014*/ 	.word	0xfffffffd
	.align		4
        /*0018*/ 	.word	0x00000000
	.align		4
        /*001c*/ 	.word	0xfffffffc


//--------------------- .text._Z11u_i_and_v_iPfS_ii --------------------------
	.section	.text._Z11u_i_and_v_iPfS_ii,"ax",@progbits
	.align	128
        .global         _Z11u_i_and_v_iPfS_ii
        .type           _Z11u_i_and_v_iPfS_ii,@function
        .size           _Z11u_i_and_v_iPfS_ii,(.L_x_61 - _Z11u_i_and_v_iPfS_ii)
        .other          _Z11u_i_and_v_iPfS_ii,@"STO_CUDA_ENTRY STV_DEFAULT"
_Z11u_i_and_v_iPfS_ii:
.text._Z11u_i_and_v_iPfS_ii:
[----:B------:R-:W-:Y:S01]  /*0000*/  LDC R1, c[0x0][0x37c] ;  /* 0x0000df00ff017b82 */ /* 0x000fe20000000800 */
[----:B------:R-:W0:Y:S07]  /*0010*/  S2R R3, SR_TID.Y ;  /* 0x0000000000037919 */ /* 0x000e2e0000002200 */
[----:B------:R-:W1:Y:S01]  /*0020*/  LDC R5, c[0x0][0x360] ;  /* 0x0000d800ff057b82 */ /* 0x000e620000000800 */
[----:B------:R-:W1:Y:S07]  /*0030*/  S2R R2, SR_TID.X ;  /* 0x0000000000027919 */ /* 0x000e6e0000002100 */
[----:B------:R-:W0:Y:S08]  /*0040*/  S2UR UR5, SR_CTAID.Y ;  /* 0x00000000000579c3 */ /* 0x000e300000002600 */
[----:B------:R-:W0:Y:S08]  /*0050*/  LDC R0, c[0x0][0x364] ;  /* 0x0000d900ff007b82 */ /* 0x000e300000000800 */
[----:B------:R-:W1:Y:S08]  /*0060*/  S2UR UR4, SR_CTAID.X ;  /* 0x00000000000479c3 */ /* 0x000e700000002500 */
[----:B------:R-:W2:Y:S01]  /*0070*/  LDC.64 R8, c[0x0][0x390] ;  /* 0x0000e400ff087b82 */ /* 0x000ea20000000a00 */
[----:B0-----:R-:W-:-:S02]  /*0080*/  IMAD R0, R0, UR5, R3 ;  /* 0x0000000500007c24 */ /* 0x001fc4000f8e0203 */
[----:B-1----:R-:W-:-:S03]  /*0090*/  IMAD R5, R5, UR4, R2 ;  /* 0x0000000405057c24 */ /* 0x002fc6000f8e0202 */
[----:B--2---:R-:W-:-:S04]  /*00a0*/  ISETP.GE.AND P0, PT, R0, R9, PT ;  /* 0x000000090000720c */ /* 0x004fc80003f06270 */
[----:B------:R-:W-:-:S13]  /*00b0*/  ISETP.GE.OR P0, PT, R5, R8, P0 ;  /* 0x000000080500720c */ /* 0x000fda0000706670 */
[----:B------:R-:W-:Y:S05]  /*00c0*/  @P0 EXIT ;  /* 0x000000000000094d */ /* 0x000fea0003800000 */
[----:B------:R-:W0:Y:S01]  /*00d0*/  LDC.64 R2, c[0x0][0x380] ;  /* 0x0000e000ff027b82 */ /* 0x000e220000000a00 */
[----:B------:R-:W1:Y:S01]  /*00e0*/  LDCU.64 UR4, c[0x0][0x358] ;  /* 0x00006b00ff0477ac */ /* 0x000e620008000a00 */
[----:B------:R-:W-:Y:S01]  /*00f0*/  IADD3 R9, PT, PT, R9, -0x1, RZ ;  /* 0xffffffff09097810 */ /* 0x000fe20007ffe0ff */
[----:B------:R-:W-:-:S04]  /*0100*/  HFMA2 R11, -RZ, RZ, 1.875, 0 ;  /* 0x3f800000ff0b7431 */ /* 0x000fc800000001ff */
[----:B------:R-:W-:Y:S01]  /*0110*/  IMAD R9, R9, R8, RZ ;  /* 0x0000000809097224 */ /* 0x000fe200078e02ff */
[----:B------:R-:W2:Y:S01]  /*0120*/  LDC.64 R6, c[0x0][0x388] ;  /* 0x0000e200ff067b82 */ /* 0x000ea20000000a00 */
[----:B0-----:R-:W-:-:S05]  /*0130*/  IMAD.WIDE R2, R5, 0x4, R2 ;  /* 0x0000000405027825 */ /* 0x001fca00078e0202 */
[----:B-1----:R-:W-:Y:S01]  /*0140*/  STG.E desc[UR4][R2.64], RZ ;  /* 0x000000ff02007986 */ /* 0x002fe2000c101904 */
[----:B--2---:R-:W-:-:S04]  /*0150*/  IMAD.WIDE R6, R5, 0x4, R6 ;  /* 0x0000000405067825 */ /* 0x004fc800078e0206 */
[----:B------:R-:W-:-:S04]  /*0160*/  IMAD.WIDE R4, R9, 0x4, R2 ;  /* 0x0000000409047825 */ /* 0x000fc800078e0202 */
[----:B------:R-:W-:Y:S01]  /*0170*/  IMAD.WIDE R8, R9, 0x4, R6 ;  /* 0x0000000409087825 */ /* 0x000fe200078e0206 */
[----:B------:R-:W-:Y:S04]  /*0180*/  STG.E desc[UR4][R4.64], R11 ;  /* 0x0000000b04007986 */ /* 0x000fe8000c101904 */
[----:B------:R-:W-:Y:S04]  /*0190*/  STG.E desc[UR4][R6.64], RZ ;  /* 0x000000ff06007986 */ /* 0x000fe8000c101904 */
[----:B------:R-:W-:Y:S01]  /*01a0*/  STG.E desc[UR4][R8.64], RZ ;  /* 0x000000ff08007986 */ /* 0x000fe2000c101904 */
[----:B------:R-:W-:Y:S05]  /*01b0*/  EXIT ;  /* 0x000000000000794d */ /* 0x000fea0003800000 */
.L_x_0:
[----:B------:R-:W-:-:S00]  /*01c0*/  BRA `(.L_x_0) ;  /* 0xfffffffc00fc7947 */ /* 0x000fc0000383ffff */
[----:B------:R-:W-:-:S00]  /*01d0*/  NOP ;  /* 0x0000000000007918 */ /* 0x000fc00000000000 */
        /* <DEDUP_REMOVED lines=10> */
.L_x_61:


//--------------------- .text._Z11u_j_and_v_jPfS_ii --------------------------
	.section	.text._Z11u_j_and_v_jPfS_ii,"ax",@progbits
	.align	128
        .global         _Z11u_j_and_v_jPfS_ii
        .type           _Z11u_j_and_v_jPfS_ii,@function
        .size           _Z11u_j_and_v_jPfS_ii,(.L_x_62 - _Z11u_j_and_v_jPfS_ii)
        .other          _Z11u_j_and_v_jPfS_ii,@"STO_CUDA_ENTRY STV_DEFAULT"
_Z11u_j_and_v_jPfS_ii:
.text._Z11u_j_and_v_jPfS_ii:
[----:B------:R-:W-:Y:S01]  /*0000*/  LDC R1, c[0x0][0x37c] ;  /* 0x0000df00ff017b82 */ /* 0x000fe20000000800 */
[----:B------:R-:W0:Y:S07]  /*0010*/  S2R R5, SR_TID.Y ;  /* 0x0000000000057919 */ /* 0x000e2e0000002200 */
[----:B------:R-:W1:Y:S01]  /*0020*/  LDC R0, c[0x0][0x360] ;  /* 0x0000d800ff007b82 */ /* 0x000e620000000800 */
[----:B------:R-:W2:Y:S01]  /*0030*/  LDCU.64 UR8, c[0x0][0x390] ;  /* 0x00007200ff0877ac */ /* 0x000ea20008000a00 */
[----:B------:R-:W1:Y:S06]  /*0040*/  S2R R3, SR_TID.X ;  /* 0x0000000000037919 */ /* 0x000e6c0000002100 */
[----:B------:R-:W0:Y:S08]  /*0050*/  S2UR UR5, SR_CTAID.Y ;  /* 0x00000000000579c3 */ /* 0x000e300000002600 */
[----:B------:R-:W0:Y:S08]  /*0060*/  LDC R6, c[0x0][0x364] ;  /* 0x0000d900ff067b82 */ /* 0x000e300000000800 */
[----:B------:R-:W1:Y:S01]  /*0070*/  S2UR UR4, SR_CTAID.X ;  /* 0x00000000000479c3 */ /* 0x000e620000002500 */
[----:B0-----:R-:W-:-:S05]  /*0080*/  IMAD R6, R6, UR5, R5 ;  /* 0x0000000506067c24 */ /* 0x001fca000f8e0205 */
[----:B--2---:R-:W-:Y:S01]  /*0090*/  ISETP.GE.AND P0, PT, R6, UR9, PT ;  /* 0x0000000906007c0c */ /* 0x004fe2000bf06270 */
[----:B-1----:R-:W-:-:S05]  /*00a0*/  IMAD R0, R0, UR4, R3 ;  /* 0x0000000400007c24 */ /* 0x002fca000f8e0203 */
[----:B------:R-:W-:-:S13]  /*00b0*/  ISETP.GE.OR P0, PT, R0, UR8, P0 ;  /* 0x0000000800007c0c */ /* 0x000fda0008706670 */
[----:B------:R-:W-:Y:S05]  /*00c0*/  @P0 EXIT ;  /* 0x000000000000094d */ /* 0x000fea0003800000 */
[----:B------:R-:W0:Y:S01]  /*00d0*/  LDC.64 R2, c[0x0][0x380] ;  /* 0x0000e000ff027b82 */ /* 0x000e220000000a00 */
[----:B------:R-:W1:Y:S01]  /*00e0*/  LDCU.64 UR6, c[0x0][0x358] ;  /* 0x00006b00ff0677ac */ /* 0x000e620008000a00 */
[----:B------:R-:W-:Y:S01]  /*00f0*/  IMAD R7, R6, UR8, RZ ;  /* 0x0000000806077c24 */ /* 0x000fe2000f8e02ff */
[----:B------:R-:W-:Y:S01]  /*0100*/  UMOV UR4, 0x4 ;  /* 0x0000000400047882 */ /* 0x000fe20000000000 */
[----:B------:R-:W-:-:S04]  /*0110*/  UMOV UR5, 0x0 ;  /* 0x0000000000057882 */ /* 0x000fc80000000000 */
[----:B------:R-:W2:Y:S01]  /*0120*/  LDC.64 R4, c[0x0][0x388] ;  /* 0x0000e200ff047b82 */ /* 0x000ea20000000a00 */
[----:B------:R-:W-:Y:S01]  /*0130*/  UIMAD.WIDE UR4, UR8, 0x4, -UR4 ;  /* 0x00000004080478a5 */ /* 0x000fe2000f8e0a04 */
[----:B0-----:R-:W-:-:S05]  /*0140*/  IMAD.WIDE R2, R7, 0x4, R2 ;  /* 0x0000000407027825 */ /* 0x001fca00078e0202 */
[----:B------:R-:W-:Y:S01]  /*0150*/  IADD3 R6, P0, PT, R2, UR4, RZ ;  /* 0x0000000402067c10 */ /* 0x000fe2000ff1e0ff */
[----:B-1----:R-:W-:Y:S01]  /*0160*/  STG.E desc[UR6][R2.64], RZ ;  /* 0x000000ff02007986 */ /* 0x002fe2000c101906 */
[----:B--2---:R-:W-:Y:S02]  /*0170*/  IMAD.WIDE R4, R7, 0x4, R4 ;  /* 0x0000000407047825 */ /* 0x004fe400078e0204 */
[----:B------:R-:W-:Y:S02]  /*0180*/  IADD3.X R7, PT, PT, R3, UR5, RZ, P0, !PT ;  /* 0x0000000503077c10 */ /* 0x000fe400087fe4ff */
[----:B------:R-:W-:-:S03]  /*0190*/  IADD3 R8, P1, PT, R4, UR4, RZ ;  /* 0x0000000404087c10 */ /* 0x000fc6000ff3e0ff */
[----:B------:R-:W-:Y:S01]  /*01a0*/  STG.E desc[UR6][R6.64], RZ ;  /* 0x000000ff06007986 */ /* 0x000fe2000c101906 */
[----:B------:R-:W-:-:S03]  /*01b0*/  IADD3.X R9, PT, PT, R5, UR5, RZ, P1, !PT ;  /* 0x0000000505097c10 */ /* 0x000fc60008ffe4ff */
[----:B------:R-:W-:Y:S04]  /*01c0*/  STG.E desc[UR6][R4.64], RZ ;  /* 0x000000ff04007986 */ /* 0x000fe8000c101906 */
[----:B------:R-:W-:Y:S01]  /*01d0*/  STG.E desc[UR6][R8.64], RZ ;  /* 0x000000ff08007986 */ /* 0x000fe2000c101906 */
[----:B------:R-:W-:Y:S05]  /*01e0*/  EXIT ;  /* 0x000000000000794d */ /* 0x000fea0003800000 */
.L_x_1:
        /* <DEDUP_REMOVED lines=9> */
.L_x_62:


//--------------------- .text._Z7u_and_vPfS_S_S_S_dddddii --------------------------
	.section	.text._Z7u_and_vPfS_S_S_S_dddddii,"ax",@progbits
	.align	128
        .global         _Z7u_and_vPfS_S_S_S_dddddii
        .type           _Z7u_and_vPfS_S_S_S_dddddii,@function
        .size           _Z7u_and_vPfS_S_S_S_dddddii,(.L_x_56 - _Z7u_and_vPfS_S_S_S_dddddii)
        .other          _Z7u_and_vPfS_S_S_S_dddddii,@"STO_CUDA_ENTRY STV_DEFAULT"
_Z7u_and_vPfS_S_S_S_dddddii:
.text._Z7u_and_vPfS_S_S_S_dddddii:
[----:B------:R-:W-:Y:S01]  /*0000*/  LDC R1, c[0x0][0x37c] ;  /* 0x0000df00ff017b82 */ /* 0x000fe20000000800 */
[----:B------:R-:W0:Y:S07]  /*0010*/  S2R R3, SR_TID.X ;  /* 0x0000000000037919 */ /* 0x000e2e0000002100 */
[----:B------:R-:W0:Y:S01]  /*0020*/  S2UR UR5, SR_CTAID.X ;  /* 0x00000000000579c3 */ /* 0x000e220000002500 */
[----:B------:R-:W1:Y:S01]  /*0030*/  LDCU.64 UR8, c[0x0][0x3d0] ;  /* 0x00007a00ff0877ac */ /* 0x000e620008000a00 */
[----:B------:R-:W2:Y:S06]  /*0040*/  S2R R5, SR_TID.Y ;  /* 0x0000000000057919 */ /* 0x000eac0000002200 */
[----:B------:R-:W0:Y:S08]  /*0050*/  LDC R4, c[0x0][0x360] ;  /* 0x0000d800ff047b82 */ /* 0x000e300000000800 */
[----:B------:R-:W2:Y:S01]  /*0060*/  S2UR UR6, SR_CTAID.Y ;  /* 0x00000000000679c3 */ /* 0x000ea20000002600 */
[----:B-1----:R-:W-:-:S07]  /*0070*/  UIADD3 UR4, UPT, UPT, UR8, -0x1, URZ ;  /* 0xffffffff08047890 */ /* 0x002fce000fffe0ff */
[----:B------:R-:W2:Y:S01]  /*0080*/  LDC R0, c[0x0][0x364] ;  /* 0x0000d900ff007b82 */ /* 0x000ea20000000800 */
[----:B0-----:R-:W-:-:S05]  /*0090*/  IMAD R4, R4, UR5, R3 ;  /* 0x0000000504047c24 */ /* 0x001fca000f8e0203 */
[----:B------:R-:W-:Y:S01]  /*00a0*/  ISETP.GE.AND P0, PT, R4, UR4, PT ;  /* 0x0000000404007c0c */ /* 0x000fe2000bf06270 */
[----:B------:R-:W-:-:S03]  /*00b0*/  UIADD3 UR4, UPT, UPT, UR9, -0x1, URZ ;  /* 0xffffffff09047890 */ /* 0x000fc6000fffe0ff */
[----:B------:R-:W-:Y:S01]  /*00c0*/  ISETP.LT.OR P0, PT, R4, 0x1, P0 ;  /* 0x000000010400780c */ /* 0x000fe20000701670 */
[----:B--2---:R-:W-:-:S05]  /*00d0*/  IMAD R3, R0, UR6, R5 ;  /* 0x0000000600037c24 */ /* 0x004fca000f8e0205 */
[----:B------:R-:W-:-:S04]  /*00e0*/  ISETP.EQ.OR P0, PT, R3, RZ, P0 ;  /* 0x000000ff0300720c */ /* 0x000fc80000702670 */
[----:B------:R-:W-:-:S13]  /*00f0*/  ISETP.GE.OR P0, PT, R3, UR4, P0 ;  /* 0x0000000403007c0c */ /* 0x000fda0008706670 */
[----:B------:R-:W-:Y:S05]  /*0100*/  @P0 EXIT ;  /* 0x000000000000094d */ /* 0x000fea0003800000 */
[----:B------:R-:W0:Y:S01]  /*0110*/  LDC.64 R18, c[0x0][0x390] ;  /* 0x0000e400ff127b82 */ /* 0x000e220000000a00 */
[----:B------:R-:W1:Y:S01]  /*0120*/  LDCU.64 UR4, c[0x0][0x358] ;  /* 0x00006b00ff0477ac */ /* 0x000e620008000a00 */
[----:B------:R-:W-:Y:S01]  /*0130*/  IMAD R7, R3, UR8, R4 ;  /* 0x0000000803077c24 */ /* 0x000fe2000f8e0204 */
[----:B------:R-:W2:Y:S05]  /*0140*/  LDCU UR8, c[0x0][0x3ac] ;  /* 0x00007580ff0877ac */ /* 0x000eaa0008000800 */
[----:B------:R-:W3:Y:S01]  /*0150*/  LDC.64 R16, c[0x0][0x3a8] ;  /* 0x0000ea00ff107b82 */ /* 0x000ee20000000a00 */
[----:B------:R-:W-:Y:S01]  /*0160*/  IMAD.MOV.U32 R8, RZ, RZ, 0x1 ;  /* 0x00000001ff087424 */ /* 0x000fe200078e00ff */
[----:B------:R-:W4:Y:S01]  /*0170*/  LDCU.64 UR6, c[0x0][0x3b8] ;  /* 0x00007700ff0677ac */ /* 0x000f220008000a00 */
[----:B0-----:R-:W-:-:S05]  /*0180*/  IMAD.WIDE R18, R7, 0x4, R18 ;  /* 0x0000000407127825 */ /* 0x001fca00078e0212 */
[----:B-1----:R-:W5:Y:S01]  /*0190*/  LDG.E R11, desc[UR4][R18.64] ;  /* 0x00000004120b7981 */ /* 0x002f62000c1e1900 */
[----:B--2---:R-:W3:Y:S01]  /*01a0*/  MUFU.RCP64H R9, UR8 ;  /* 0x0000000800097d08 */ /* 0x004ee20008001800 */
[----:B------:R-:W-:Y:S01]  /*01b0*/  BSSY.RECONVERGENT B0, `(.L_x_2) ;  /* 0x0000016000007945 */ /* 0x000fe20003800200 */
[----:B---3--:R-:W-:-:S08]  /*01c0*/  DFMA R12, R8, -R16, 1 ;  /* 0x3ff00000080c742b */ /* 0x008fd00000000810 */
[----:B------:R-:W-:-:S08]  /*01d0*/  DFMA R12, R12, R12, R12 ;  /* 0x0000000c0c0c722b */ /* 0x000fd0000000000c */
[----:B------:R-:W-:-:S08]  /*01e0*/  DFMA R8, R8, R12, R8 ;  /* 0x0000000c0808722b */ /* 0x000fd00000000008 */
[----:B------:R-:W-:-:S08]  /*01f0*/  DFMA R14, R8, -R16, 1 ;  /* 0x3ff00000080e742b */ /* 0x000fd00000000810 */
[----:B------:R-:W-:Y:S01]  /*0200*/  DFMA R14, R8, R14, R8 ;  /* 0x0000000e080e722b */ /* 0x000fe20000000008 */
[----:B-----5:R-:W4:Y:S02]  /*0210*/  F2F.F64.F32 R30, R11 ;  /* 0x0000000b001e7310 */ /* 0x020f240000201800 */
[----:B----4-:R-:W-:-:S08]  /*0220*/  DMUL R12, R30, UR6 ;  /* 0x000000061e0c7c28 */ /* 0x010fd00008000000 */
[----:B------:R-:W-:Y:S02]  /*0230*/  DMUL R20, R12, R14 ;  /* 0x0000000e0c147228 */ /* 0x000fe40000000000 */
[----:B------:R-:W-:-:S06]  /*0240*/  FSETP.GEU.AND P1, PT, |R13|, 6.5827683646048100446e-37, PT ;  /* 0x036000000d00780b */ /* 0x000fcc0003f2e200 */
[----:B------:R-:W-:-:S08]  /*0250*/  DFMA R8, R20, -R16, R12 ;  /* 0x800000101408722b */ /* 0x000fd0000000000c */
[----:B------:R-:W-:-:S10]  /*0260*/  DFMA R20, R14, R8, R20 ;  /* 0x000000080e14722b */ /* 0x000fd40000000014 */
[----:B------:R-:W-:-:S05]  /*0270*/  FFMA R0, RZ, UR8, R21 ;  /* 0x00000008ff007c23 */ /* 0x000fca0008000015 */
[----:B------:R-:W-:-:S13]  /*0280*/  FSETP.GT.AND P0, PT, |R0|, 1.469367938527859385e-39, PT ;  /* 0x001000000000780b */ /* 0x000fda0003f04200 */
[----:B------:R-:W-:Y:S05]  /*0290*/  @P0 BRA P1, `(.L_x_3) ;  /* 0x00000000001c0947 */ /* 0x000fea0000800000 */
[----:B------:R-:W0:Y:S01]  /*02a0*/  LDCU.64 UR6, c[0x0][0x3a8] ;  /* 0x00007500ff0677ac */ /* 0x000e220008000a00 */
[----:B------:R-:W-:Y:S01]  /*02b0*/  IMAD.MOV.U32 R24, RZ, RZ, R12 ;  /* 0x000000ffff187224 */ /* 0x000fe200078e000c */
[----:B------:R-:W-:Y:S01]  /*02c0*/  MOV R8, 0x310 ;  /* 0x0000031000087802 */ /* 0x000fe20000000f00 */
[----:B------:R-:W-:Y:S02]  /*02d0*/  IMAD.MOV.U32 R25, RZ, RZ, R13 ;  /* 0x000000ffff197224 */ /* 0x000fe400078e000d */
[----:B0-----:R-:W-:Y:S01]  /*02e0*/  IMAD.U32 R22, RZ, RZ, UR6 ;  /* 0x00000006ff167e24 */ /* 0x001fe2000f8e00ff */
[----:B------:R-:W-:-:S07]  /*02f0*/  MOV R23, UR7 ;  /* 0x0000000700177c02 */ /* 0x000fce0008000f00 */
[----:B------:R-:W-:Y:S05]  /*0300*/  CALL.REL.NOINC `($__internal_0_$__cuda_sm20_div_rn_f64_full) ;  /* 0x0000000c00fc7944 */ /* 0x000fea0003c00000 */
.L_x_3:
[----:B------:R-:W-:Y:S05]  /*0310*/  BSYNC.RECONVERGENT B0 ;  /* 0x0000000000007941 */ /* 0x000fea0003800200 */
.L_x_2:
[----:B------:R-:W2:Y:S01]  /*0320*/  LDG.E R2, desc[UR4][R18.64+-0x4] ;  /* 0xfffffc0412027981 */ /* 0x000ea2000c1e1900 */
[----:B------:R-:W0:Y:S01]  /*0330*/  LDCU UR6, c[0x0][0x3b4] ;  /* 0x00007680ff0677ac */ /* 0x000e220008000800 */
[----:B------:R-:W1:Y:S01]  /*0340*/  LDC.64 R16, c[0x0][0x3b0] ;  /* 0x0000ec00ff107b82 */ /* 0x000e620000000a00 */
[----:B------:R-:W-:Y:S01]  /*0350*/  IMAD.MOV.U32 R8, RZ, RZ, 0x1 ;  /* 0x00000001ff087424 */ /* 0x000fe200078e00ff */
[----:B------:R-:W-:Y:S01]  /*0360*/  FSETP.GEU.AND P1, PT, |R13|, 6.5827683646048100446e-37, PT ;  /* 0x036000000d00780b */ /* 0x000fe20003f2e200 */
[----:B------:R-:W-:Y:S01]  /*0370*/  BSSY.RECONVERGENT B0, `(.L_x_4) ;  /* 0x0000019000007945 */ /* 0x000fe20003800200 */
[----:B0-----:R-:W1:Y:S03]  /*0380*/  MUFU.RCP64H R9, UR6 ;  /* 0x0000000600097d08 */ /* 0x001e660008001800 */
[----:B-1----:R-:W-:-:S08]  /*0390*/  DFMA R14, R8, -R16, 1 ;  /* 0x3ff00000080e742b */ /* 0x002fd00000000810 */
[----:B------:R-:W-:-:S08]  /*03a0*/  DFMA R14, R14, R14, R14 ;  /* 0x0000000e0e0e722b */ /* 0x000fd0000000000e */
[----:B------:R-:W-:-:S08]  /*03b0*/  DFMA R14, R8, R14, R8 ;  /* 0x0000000e080e722b */ /* 0x000fd00000000008 */
[----:B------:R-:W-:-:S08]  /*03c0*/  DFMA R8, R14, -R16, 1 ;  /* 0x3ff000000e08742b */ /* 0x000fd00000000810 */
[----:B------:R-:W-:-:S08]  /*03d0*/  DFMA R8, R14, R8, R14 ;  /* 0x000000080e08722b */ /* 0x000fd0000000000e */
[----:B------:R-:W-:-:S08]  /*03e0*/  DMUL R14, R12, R8 ;  /* 0x000000080c0e7228 */ /* 0x000fd00000000000 */
[----:B------:R-:W-:-:S08]  /*03f0*/  DFMA R16, R14, -R16, R12 ;  /* 0x800000100e10722b */ /* 0x000fd0000000000c */
[----:B------:R-:W-:-:S10]  /*0400*/  DFMA R14, R8, R16, R14 ;  /* 0x00000010080e722b */ /* 0x000fd4000000000e */
[----:B------:R-:W-:-:S05]  /*0410*/  FFMA R5, RZ, UR6, R15 ;  /* 0x00000006ff057c23 */ /* 0x000fca000800000f */
[----:B------:R-:W-:Y:S01]  /*0420*/  FSETP.GT.AND P0, PT, |R5|, 1.469367938527859385e-39, PT ;  /* 0x001000000500780b */ /* 0x000fe20003f04200 */
[----:B--2---:R-:W-:-:S04]  /*0430*/  FADD R0, R11, -R2 ;  /* 0x800000020b007221 */ /* 0x004fc80000000000 */
[----:B------:R-:W0:Y:S02]  /*0440*/  F2F.F64.F32 R8, R0 ;  /* 0x0000000000087310 */ /* 0x000e240000201800 */
[----:B0-----:R-:W-:-:S06]  /*0450*/  DFMA R30, R8, -R20, R30 ;  /* 0x80000014081e722b */ /* 0x001fcc000000001e */
[----:B------:R-:W-:Y:S05]  /*0460*/  @P0 BRA P1, `(.L_x_5) ;  /* 0x0000000000240947 */ /* 0x000fea0000800000 */
[----:B------:R-:W0:Y:S01]  /*0470*/  LDCU.64 UR6, c[0x0][0x3b0] ;  /* 0x00007600ff0677ac */ /* 0x000e220008000a00 */
[----:B------:R-:W-:Y:S01]  /*0480*/  MOV R24, R12 ;  /* 0x0000000c00187202 */ /* 0x000fe20000000f00 */
[----:B------:R-:W-:Y:S01]  /*0490*/  IMAD.MOV.U32 R25, RZ, RZ, R13 ;  /* 0x000000ffff197224 */ /* 0x000fe200078e000d */
[----:B------:R-:W-:Y:S01]  /*04a0*/  MOV R8, 0x4e0 ;  /* 0x000004e000087802 */ /* 0x000fe20000000f00 */
[----:B0-----:R-:W-:Y:S01]  /*04b0*/  IMAD.U32 R22, RZ, RZ, UR6 ;  /* 0x00000006ff167e24 */ /* 0x001fe2000f8e00ff */
[----:B------:R-:W-:-:S07]  /*04c0*/  MOV R23, UR7 ;  /* 0x0000000700177c02 */ /* 0x000fce0008000f00 */
[----:B------:R-:W-:Y:S05]  /*04d0*/  CALL.REL.NOINC `($__internal_0_$__cuda_sm20_div_rn_f64_full) ;  /* 0x0000000c00887944 */ /* 0x000fea0003c00000 */
[----:B------:R-:W-:Y:S02]  /*04e0*/  IMAD.MOV.U32 R14, RZ, RZ, R20 ;  /* 0x000000ffff0e7224 */ /* 0x000fe400078e0014 */
[----:B------:R-:W-:-:S07]  /*04f0*/  IMAD.MOV.U32 R15, RZ, RZ, R21 ;  /* 0x000000ffff0f7224 */ /* 0x000fce00078e0015 */
.L_x_5:
[----:B------:R-:W-:Y:S05]  /*0500*/  BSYNC.RECONVERGENT B0 ;  /* 0x0000000000007941 */ /* 0x000fea0003800200 */
.L_x_4:
[----:B------:R-:W0:Y:S01]  /*0510*/  LDC R0, c[0x0][0x3d0] ;  /* 0x0000f400ff007b82 */ /* 0x000e220000000800 */
[----:B------:R-:W1:Y:S07]  /*0520*/  LDCU.64 UR6, c[0x0][0x3a8] ;  /* 0x00007500ff0677ac */ /* 0x000e6e0008000a00 */
[----:B------:R-:W2:Y:S08]  /*0530*/  LDC.64 R12, c[0x0][0x390] ;  /* 0x0000e400ff0c7b82 */ /* 0x000eb00000000a00 */
[----:B------:R-:W3:Y:S01]  /*0540*/  LDC.64 R16, c[0x0][0x3c0] ;  /* 0x0000f000ff107b82 */ /* 0x000ee20000000a00 */
[----:B0-----:R-:W-:-:S07]  /*0550*/  IMAD R9, R3, R0, -R0 ;  /* 0x0000000003097224 */ /* 0x001fce00078e0a00 */
[----:B------:R-:W0:Y:S01]  /*0560*/  LDC R6, c[0x0][0x3bc] ;  /* 0x0000ef00ff067b82 */ /* 0x000e220000000800 */
[----:B------:R-:W-:-:S05]  /*0570*/  IADD3 R9, PT, PT, R4, R9, RZ ;  /* 0x0000000904097210 */ /* 0x000fca0007ffe0ff */
[----:B--2---:R-:W-:-:S05]  /*0580*/  IMAD.WIDE R4, R9, 0x4, R12 ;  /* 0x0000000409047825 */ /* 0x004fca00078e020c */
[----:B------:R2:W4:Y:S01]  /*0590*/  LDG.E R10, desc[UR4][R4.64] ;  /* 0x00000004040a7981 */ /* 0x000522000c1e1900 */
[----:B---3--:R-:W-:Y:S01]  /*05a0*/  DADD R16, R16, R16 ;  /* 0x0000000010107229 */ /* 0x008fe20000000010 */
[----:B------:R-:W-:-:S07]  /*05b0*/  IMAD.MOV.U32 R12, RZ, RZ, 0x1 ;  /* 0x00000001ff0c7424 */ /* 0x000fce00078e00ff */
[----:B-1----:R-:W-:Y:S01]  /*05c0*/  DMUL R22, R16, UR6 ;  /* 0x0000000610167c28 */ /* 0x002fe20008000000 */
[----:B------:R-:W1:Y:S01]  /*05d0*/  LDCU.64 UR6, c[0x0][0x3b8] ;  /* 0x00007700ff0677ac */ /* 0x000e620008000a00 */
[----:B0-----:R-:W-:-:S04]  /*05e0*/  FSETP.GEU.AND P1, PT, |R6|, 6.5827683646048100446e-37, PT ;  /* 0x036000000600780b */ /* 0x001fc80003f2e200 */
[----:B------:R-:W0:Y:S02]  /*05f0*/  MUFU.RCP64H R13, R23 ;  /* 0x00000017000d7308 */ /* 0x000e240000001800 */
[----:B0-----:R-:W-:-:S08]  /*0600*/  DFMA R20, -R22, R12, 1 ;  /* 0x3ff000001614742b */ /* 0x001fd0000000010c */
[----:B------:R-:W-:-:S08]  /*0610*/  DFMA R20, R20, R20, R20 ;  /* 0x000000141414722b */ /* 0x000fd00000000014 */
[----:B------:R-:W-:-:S08]  /*0620*/  DFMA R20, R12, R20, R12 ;  /* 0x000000140c14722b */ /* 0x000fd0000000000c */
[----:B--2---:R-:W-:-:S08]  /*0630*/  DFMA R4, -R22, R20, 1 ;  /* 0x3ff000001604742b */ /* 0x004fd00000000114 */
[----:B------:R-:W-:-:S08]  /*0640*/  DFMA R4, R20, R4, R20 ;  /* 0x000000041404722b */ /* 0x000fd00000000014 */
[----:B-1----:R-:W-:-:S08]  /*0650*/  DMUL R20, R4, UR6 ;  /* 0x0000000604147c28 */ /* 0x002fd00008000000 */
[----:B------:R-:W-:-:S08]  /*0660*/  DFMA R12, -R22, R20, UR6 ;  /* 0x00000006160c7e2b */ /* 0x000fd00008000114 */
[----:B------:R-:W-:-:S10]  /*0670*/  DFMA R20, R4, R12, R20 ;  /* 0x0000000c0414722b */ /* 0x000fd40000000014 */
[----:B------:R-:W-:-:S05]  /*0680*/  FFMA R3, RZ, R23, R21 ;  /* 0x00000017ff037223 */ /* 0x000fca0000000015 */
[----:B------:R-:W-:Y:S01]  /*0690*/  FSETP.GT.AND P0, PT, |R3|, 1.469367938527859385e-39, PT ;  /* 0x001000000300780b */ /* 0x000fe20003f04200 */
[----:B----4-:R-:W-:-:S04]  /*06a0*/  FADD R0, R11, -R10 ;  /* 0x8000000a0b007221 */ /* 0x010fc80000000000 */
[----:B------:R-:W0:Y:S02]  /*06b0*/  F2F.F64.F32 R4, R0 ;  /* 0x0000000000047310 */ /* 0x000e240000201800 */
[----:B0-----:R-:W-:-:S06]  /*06c0*/  DFMA R30, R4, -R14, R30 ;  /* 0x8000000e041e722b */ /* 0x001fcc000000001e */
[----:B------:R-:W-:Y:S05]  /*06d0*/  @P0 BRA P1, `(.L_x_6) ;  /* 0x0000000000140947 */ /* 0x000fea0000800000 */
[----:B------:R-:W0:Y:S01]  /*06e0*/  LDCU.64 UR6, c[0x0][0x3b8] ;  /* 0x00007700ff0677ac */ /* 0x000e220008000a00 */
[----:B------:R-:W-:Y:S01]  /*06f0*/  MOV R8, 0x730 ;  /* 0x0000073000087802 */ /* 0x000fe20000000f00 */
[----:B0-----:R-:W-:Y:S01]  /*0700*/  IMAD.U32 R24, RZ, RZ, UR6 ;  /* 0x00000006ff187e24 */ /* 0x001fe2000f8e00ff */
[----:B------:R-:W-:-:S07]  /*0710*/  MOV R25, UR7 ;  /* 0x0000000700197c02 */ /* 0x000fce0008000f00 */
[----:B------:R-:W-:Y:S05]  /*0720*/  CALL.REL.NOINC `($__internal_0_$__cuda_sm20_div_rn_f64_full) ;  /* 0x0000000800f47944 */ /* 0x000fea0003c00000 */
.L_x_6:
[----:B------:R-:W0:Y:S08]  /*0730*/  LDC.64 R14, c[0x0][0x3a0] ;  /* 0x0000e800ff0e7b82 */ /* 0x000e300000000a00 */
[----:B------:R-:W1:Y:S01]  /*0740*/  LDC.64 R22, c[0x0][0x3a8] ;  /* 0x0000ea00ff167b82 */ /* 0x000e620000000a00 */
[----:B------:R-:W-:Y:S01]  /*0750*/  IMAD.MOV.U32 R4, RZ, RZ, 0x1 ;  /* 0x00000001ff047424 */ /* 0x000fe200078e00ff */
[----:B------:R-:W2:Y:S01]  /*0760*/  LDCU.64 UR6, c[0x0][0x3b8] ;  /* 0x00007700ff0677ac */ /* 0x000ea20008000a00 */
[----:B0-----:R-:W-:-:S05]  /*0770*/  IMAD.WIDE R14, R7, 0x4, R14 ;  /* 0x00000004070e7825 */ /* 0x001fca00078e020e */
[----:B------:R-:W3:Y:S04]  /*0780*/  LDG.E R0, desc[UR4][R14.64+0x4] ;  /* 0x000004040e007981 */ /* 0x000ee8000c1e1900 */
[----:B------:R-:W3:Y:S01]  /*0790*/  LDG.E R3, desc[UR4][R14.64+-0x4] ;  /* 0xfffffc040e037981 */ /* 0x000ee2000c1e1900 */
[----:B-1----:R-:W-:-:S06]  /*07a0*/  DMUL R22, R22, R22 ;  /* 0x0000001616167228 */ /* 0x002fcc0000000000 */
[----:B------:R-:W0:Y:S02]  /*07b0*/  MUFU.RCP64H R5, R23 ;  /* 0x0000001700057308 */ /* 0x000e240000001800 */
[----:B0-----:R-:W-:-:S08]  /*07c0*/  DFMA R12, -R22, R4, 1 ;  /* 0x3ff00000160c742b */ /* 0x001fd00000000104 */
[----:B------:R-:W-:Y:S02]  /*07d0*/  DFMA R24, R12, R12, R12 ;  /* 0x0000000c0c18722b */ /* 0x000fe4000000000c */
[----:B------:R-:W2:Y:S06]  /*07e0*/  LDC.64 R12, c[0x0][0x3c8] ;  /* 0x0000f200ff0c7b82 */ /* 0x000eac0000000a00 */
[----:B------:R-:W-:-:S08]  /*07f0*/  DFMA R4, R4, R24, R4 ;  /* 0x000000180404722b */ /* 0x000fd00000000004 */
[----:B------:R-:W-:-:S08]  /*0800*/  DFMA R24, -R22, R4, 1 ;  /* 0x3ff000001618742b */ /* 0x000fd00000000104 */
[----:B------:R-:W-:Y:S02]  /*0810*/  DFMA R4, R4, R24, R4 ;  /* 0x000000180404722b */ /* 0x000fe40000000004 */
[----:B--2---:R-:W-:-:S08]  /*0820*/  DMUL R12, R12, UR6 ;  /* 0x000000060c0c7c28 */ /* 0x004fd00008000000 */
[----:B------:R-:W-:Y:S02]  /*0830*/  DMUL R24, R12, R4 ;  /* 0x000000040c187228 */ /* 0x000fe40000000000 */
[----:B------:R-:W-:-:S06]  /*0840*/  FSETP.GEU.AND P1, PT, |R13|, 6.5827683646048100446e-37, PT ;  /* 0x036000000d00780b */ /* 0x000fcc0003f2e200 */
[----:B------:R-:W-:-:S08]  /*0850*/  DFMA R26, -R22, R24, R12 ;  /* 0x00000018161a722b */ /* 0x000fd0000000010c */
[----:B------:R-:W-:Y:S01]  /*0860*/  DFMA R4, R4, R26, R24 ;  /* 0x0000001a0404722b */ /* 0x000fe20000000018 */
[----:B---3--:R-:W-:-:S09]  /*0870*/  FADD R0, R0, -R3 ;  /* 0x8000000300007221 */ /* 0x008fd20000000000 */
[----:B------:R-:W-:Y:S01]  /*0880*/  FFMA R3, RZ, R23, R5 ;  /* 0x00000017ff037223 */ /* 0x000fe20000000005 */
[----:B------:R-:W0:Y:S04]  /*0890*/  F2F.F64.F32 R24, R0 ;  /* 0x0000000000187310 */ /* 0x000e280000201800 */
[----:B------:R-:W-:Y:S01]  /*08a0*/  FSETP.GT.AND P0, PT, |R3|, 1.469367938527859385e-39, PT ;  /* 0x001000000300780b */ /* 0x000fe20003f04200 */
[----:B0-----:R-:W-:-:S12]  /*08b0*/  DFMA R30, R24, -R20, R30 ;  /* 0x80000014181e722b */ /* 0x001fd8000000001e */
[----:B------:R-:W-:Y:S05]  /*08c0*/  @P0 BRA P1, `(.L_x_7) ;  /* 0x0000000000180947 */ /* 0x000fea0000800000 */
[----:B------:R-:W-:Y:S01]  /*08d0*/  IMAD.MOV.U32 R24, RZ, RZ, R12 ;  /* 0x000000ffff187224 */ /* 0x000fe200078e000c */
[----:B------:R-:W-:Y:S02]  /*08e0*/  MOV R25, R13 ;  /* 0x0000000d00197202 */ /* 0x000fe40000000f00 */
[----:B------:R-:W-:-:S07]  /*08f0*/  MOV R8, 0x910 ;  /* 0x0000091000087802 */ /* 0x000fce0000000f00 */
[----:B------:R-:W-:Y:S05]  /*0900*/  CALL.REL.NOINC `($__internal_0_$__cuda_sm20_div_rn_f64_full) ;  /* 0x00000008007c7944 */ /* 0x000fea0003c00000 */
[----:B------:R-:W-:Y:S02]  /*0910*/  IMAD.MOV.U32 R4, RZ, RZ, R20 ;  /* 0x000000ffff047224 */ /* 0x000fe400078e0014 */
[----:B------:R-:W-:-:S07]  /*0920*/  IMAD.MOV.U32 R5, RZ, RZ, R21 ;  /* 0x000000ffff057224 */ /* 0x000fce00078e0015 */
.L_x_7:
[----:B------:R-:W2:Y:S01]  /*0930*/  LDG.E R0, desc[UR4][R18.64+0x4] ;  /* 0x0000040412007981 */ /* 0x000ea2000c1e1900 */
[----:B------:R-:W0:Y:S01]  /*0940*/  LDC.64 R22, c[0x0][0x3b0] ;  /* 0x0000ec00ff167b82 */ /* 0x000e220000000a00 */
[----:B------:R-:W-:Y:S01]  /*0950*/  MOV R20, 0x1 ;  /* 0x0000000100147802 */ /* 0x000fe20000000f00 */
[----:B------:R-:W-:Y:S01]  /*0960*/  FADD R11, R11, R11 ;  /* 0x0000000b0b0b7221 */ /* 0x000fe20000000000 */
[----:B------:R-:W-:Y:S01]  /*0970*/  FSETP.GEU.AND P1, PT, |R13|, 6.5827683646048100446e-37, PT ;  /* 0x036000000d00780b */ /* 0x000fe20003f2e200 */
[----:B0-----:R-:W-:-:S06]  /*0980*/  DMUL R22, R22, R22 ;  /* 0x0000001616167228 */ /* 0x001fcc0000000000 */
[----:B------:R-:W0:Y:S02]  /*0990*/  MUFU.RCP64H R21, R23 ;  /* 0x0000001700157308 */ /* 0x000e240000001800 */
[----:B0-----:R-:W-:-:S08]  /*09a0*/  DFMA R24, -R22, R20, 1 ;  /* 0x3ff000001618742b */ /* 0x001fd00000000114 */
[----:B------:R-:W-:-:S08]  /*09b0*/  DFMA R24, R24, R24, R24 ;  /* 0x000000181818722b */ /* 0x000fd00000000018 */
[----:B------:R-:W-:-:S08]  /*09c0*/  DFMA R20, R20, R24, R20 ;  /* 0x000000181414722b */ /* 0x000fd00000000014 */
[----:B------:R-:W-:-:S08]  /*09d0*/  DFMA R24, -R22, R20, 1 ;  /* 0x3ff000001618742b */ /* 0x000fd00000000114 */
[----:B------:R-:W-:-:S08]  /*09e0*/  DFMA R20, R20, R24, R20 ;  /* 0x000000181414722b */ /* 0x000fd00000000014 */
[----:B------:R-:W-:-:S08]  /*09f0*/  DMUL R24, R12, R20 ;  /* 0x000000140c187228 */ /* 0x000fd00000000000 */
[----:B------:R-:W-:Y:S01]  /*0a00*/  DFMA R26, -R22, R24, R12 ;  /* 0x00000018161a722b */ /* 0x000fe2000000010c */
[----:B--2---:R-:W-:-:S04]  /*0a10*/  FADD R3, R0, -R11 ;  /* 0x8000000b00037221 */ /* 0x004fc80000000000 */
[----:B------:R-:W-:-:S03]  /*0a20*/  FADD R0, R2, R3 ;  /* 0x0000000302007221 */ /* 0x000fc60000000000 */
[----:B------:R-:W-:Y:S01]  /*0a30*/  DFMA R2, R20, R26, R24 ;  /* 0x0000001a1402722b */ /* 0x000fe20000000018 */
[----:B------:R-:W0:Y:S09]  /*0a40*/  F2F.F64.F32 R20, R0 ;  /* 0x0000000000147310 */ /* 0x000e320000201800 */
[----:B------:R-:W-:-:S05]  /*0a50*/  FFMA R6, RZ, R23, R3 ;  /* 0x00000017ff067223 */ /* 0x000fca0000000003 */
[----:B------:R-:W-:Y:S01]  /*0a60*/  FSETP.GT.AND P0, PT, |R6|, 1.469367938527859385e-39, PT ;  /* 0x001000000600780b */ /* 0x000fe20003f04200 */
[----:B0-----:R-:W-:-:S12]  /*0a70*/  DFMA R30, R20, R4, R30 ;  /* 0x00000004141e722b */ /* 0x001fd8000000001e */
[----:B------:R-:W-:Y:S05]  /*0a80*/  @P0 BRA P1, `(.L_x_8) ;  /* 0x0000000000180947 */ /* 0x000fea0000800000 */
[----:B------:R-:W-:Y:S01]  /*0a90*/  IMAD.MOV.U32 R24, RZ, RZ, R12 ;  /* 0x000000ffff187224 */ /* 0x000fe200078e000c */
[----:B------:R-:W-:Y:S01]  /*0aa0*/  MOV R8, 0xad0 ;  /* 0x00000ad000087802 */ /* 0x000fe20000000f00 */
[----:B------:R-:W-:-:S07]  /*0ab0*/  IMAD.MOV.U32 R25, RZ, RZ, R13 ;  /* 0x000000ffff197224 */ /* 0x000fce00078e000d */
[----:B------:R-:W-:Y:S05]  /*0ac0*/  CALL.REL.NOINC `($__internal_0_$__cuda_sm20_div_rn_f64_full) ;  /* 0x00000008000c7944 */ /* 0x000fea0003c00000 */
[----:B------:R-:W-:Y:S01]  /*0ad0*/  MOV R2, R20 ;  /* 0x0000001400027202 */ /* 0x000fe20000000f00 */
[----:B------:R-:W-:-:S07]  /*0ae0*/  IMAD.MOV.U32 R3, RZ, RZ, R21 ;  /* 0x000000ffff037224 */ /* 0x000fce00078e0015 */
.L_x_8:
[----:B------:R-:W0:Y:S01]  /*0af0*/  LDC R13, c[0x0][0x3d0] ;  /* 0x0000f400ff0d7b82 */ /* 0x000e220000000800 */
[----:B------:R-:W1:Y:S01]  /*0b00*/  LDCU UR8, c[0x0][0x3ac] ;  /* 0x00007580ff0877ac */ /* 0x000e620008000800 */
[----:B------:R-:W2:Y:S06]  /*0b10*/  LDCU.64 UR6, c[0x0][0x3b8] ;  /* 0x00007700ff0677ac */ /* 0x000eac0008000a00 */
[----:B------:R-:W3:Y:S08]  /*0b20*/  LDC.64 R20, c[0x0][0x380] ;  /* 0x0000e000ff147b82 */ /* 0x000ef00000000a00 */
[----:B------:R-:W4:Y:S01]  /*0b30*/  LDC.64 R22, c[0x0][0x398] ;  /* 0x0000e600ff167b82 */ /* 0x000f220000000a00 */
[----:B0-----:R-:W-:-:S07]  /*0b40*/  IMAD.WIDE R18, R13, 0x4, R18 ;  /* 0x000000040d127825 */ /* 0x001fce00078e0212 */
[----:B------:R-:W0:Y:S01]  /*0b50*/  LDC.64 R24, c[0x0][0x3a8] ;  /* 0x0000ea00ff187b82 */ /* 0x000e220000000a00 */
[----:B------:R-:W5:Y:S01]  /*0b60*/  LDG.E R18, desc[UR4][R18.64] ;  /* 0x0000000412127981 */ /* 0x000f62000c1e1900 */
[----:B---3--:R-:W-:-:S04]  /*0b70*/  IMAD.WIDE R20, R7, 0x4, R20 ;  /* 0x0000000407147825 */ /* 0x008fc800078e0214 */
[----:B-----5:R-:W-:-:S04]  /*0b80*/  FADD R11, -R11, R18 ;  /* 0x000000120b0b7221 */ /* 0x020fc80000000100 */
[----:B------:R-:W-:-:S06]  /*0b90*/  FADD R11, R10, R11 ;  /* 0x0000000b0a0b7221 */ /* 0x000fcc0000000000 */
[----:B------:R-:W3:Y:S02]  /*0ba0*/  F2F.F64.F32 R10, R11 ;  /* 0x0000000b000a7310 */ /* 0x000ee40000201800 */
[----:B---3--:R-:W-:Y:S01]  /*0bb0*/  DFMA R12, R10, R2, R30 ;  /* 0x000000020a0c722b */ /* 0x008fe2000000001e */
[----:B----4-:R-:W-:-:S09]  /*0bc0*/  IMAD.WIDE R30, R7, 0x4, R22 ;  /* 0x00000004071e7825 */ /* 0x010fd200078e0216 */
[----:B------:R-:W3:Y:S02]  /*0bd0*/  F2F.F32.F64 R13, R12 ;  /* 0x0000000c000d7310 */ /* 0x000ee40000301000 */
[----:B---3--:R3:W-:Y:S04]  /*0be0*/  STG.E desc[UR4][R20.64], R13 ;  /* 0x0000000d14007986 */ /* 0x0087e8000c101904 */
[----:B------:R-:W4:Y:S02]  /*0bf0*/  LDG.E R10, desc[UR4][R30.64] ;  /* 0x000000041e0a7981 */ /* 0x000f24000c1e1900 */
[----:B-1----:R-:W0:Y:S01]  /*0c00*/  MUFU.RCP64H R19, UR8 ;  /* 0x0000000800137d08 */ /* 0x002e220008001800 */
[----:B------:R-:W-:Y:S01]  /*0c10*/  IMAD.MOV.U32 R18, RZ, RZ, 0x1 ;  /* 0x00000001ff127424 */ /* 0x000fe200078e00ff */
[----:B------:R-:W-:Y:S05]  /*0c20*/  BSSY.RECONVERGENT B0, `(.L_x_9) ;  /* 0x0000018000007945 */ /* 0x000fea0003800200 */
[----:B0-----:R-:W-:-:S08]  /*0c30*/  DFMA R22, R18, -R24, 1 ;  /* 0x3ff000001216742b */ /* 0x001fd00000000818 */
[----:B------:R-:W-:-:S08]  /*0c40*/  DFMA R22, R22, R22, R22 ;  /* 0x000000161616722b */ /* 0x000fd00000000016 */
[----:B------:R-:W-:-:S08]  /*0c50*/  DFMA R22, R18, R22, R18 ;  /* 0x000000161216722b */ /* 0x000fd00000000012 */
[----:B---3--:R-:W-:-:S08]  /*0c60*/  DFMA R12, R22, -R24, 1 ;  /* 0x3ff00000160c742b */ /* 0x008fd00000000818 */
[----:B------:R-:W-:Y:S01]  /*0c70*/  DFMA R26, R22, R12, R22 ;  /* 0x0000000c161a722b */ /* 0x000fe20000000016 */
[----:B----4-:R-:W2:Y:S02]  /*0c80*/  F2F.F64.F32 R18, R10 ;  /* 0x0000000a00127310 */ /* 0x010ea40000201800 */
[----:B--2---:R-:W-:-:S08]  /*0c90*/  DMUL R12, R18, UR6 ;  /* 0x00000006120c7c28 */ /* 0x004fd00008000000 */
        /* <DEDUP_REMOVED lines=8> */
[----:B------:R-:W-:Y:S02]  /*0d20*/  MOV R24, R12 ;  /* 0x0000000c00187202 */ /* 0x000fe40000000f00 */
[----:B------:R-:W-:Y:S02]  /*0d30*/  MOV R25, R13 ;  /* 0x0000000d00197202 */ /* 0x000fe40000000f00 */
[----:B------:R-:W-:Y:S01]  /*0d40*/  MOV R8, 0xd80 ;  /* 0x00000d8000087802 */ /* 0x000fe20000000f00 */
[----:B0-----:R-:W-:Y:S02]  /*0d50*/  IMAD.U32 R22, RZ, RZ, UR6 ;  /* 0x00000006ff167e24 */ /* 0x001fe4000f8e00ff */
[----:B------:R-:W-:-:S07]  /*0d60*/  IMAD.U32 R23, RZ, RZ, UR7 ;  /* 0x00000007ff177e24 */ /* 0x000fce000f8e00ff */
[----:B------:R-:W-:Y:S05]  /*0d70*/  CALL.REL.NOINC `($__internal_0_$__cuda_sm20_div_rn_f64_full) ;  /* 0x0000000400607944 */ /* 0x000fea0003c00000 */
[----:B------:R-:W-:Y:S02]  /*0d80*/  IMAD.MOV.U32 R22, RZ, RZ, R20 ;  /* 0x000000ffff167224 */ /* 0x000fe400078e0014 */
[----:B------:R-:W-:-:S07]  /*0d90*/  IMAD.MOV.U32 R23, RZ, RZ, R21 ;  /* 0x000000ffff177224 */ /* 0x000fce00078e0015 */
.L_x_10:
[----:B------:R-:W-:Y:S05]  /*0da0*/  BSYNC.RECONVERGENT B0 ;  /* 0x0000000000007941 */ /* 0x000fea0003800200 */
.L_x_9:
[----:B------:R-:W2:Y:S01]  /*0db0*/  LDG.E R11, desc[UR4][R30.64+-0x4] ;  /* 0xfffffc041e0b7981 */ /* 0x000ea2000c1e1900 */
[----:B------:R-:W0:Y:S01]  /*0dc0*/  LDCU UR6, c[0x0][0x3b4] ;  /* 0x00007680ff0677ac */ /* 0x000e220008000800 */
[----:B------:R-:W1:Y:S01]  /*0dd0*/  LDC.64 R20, c[0x0][0x3b0] ;  /* 0x0000ec00ff147b82 */ /* 0x000e620000000a00 */
[----:B------:R-:W-:Y:S01]  /*0de0*/  MOV R24, 0x1 ;  /* 0x0000000100187802 */ /* 0x000fe20000000f00 */
[----:B------:R-:W-:Y:S01]  /*0df0*/  BSSY.RECONVERGENT B0, `(.L_x_11) ;  /* 0x0000018000007945 */ /* 0x000fe20003800200 */
[----:B------:R-:W-:Y:S01]  /*0e00*/  FSETP.GEU.AND P1, PT, |R13|, 6.5827683646048100446e-37, PT ;  /* 0x036000000d00780b */ /* 0x000fe20003f2e200 */
        /* <DEDUP_REMOVED lines=16> */
[----:B------:R-:W-:Y:S01]  /*0f10*/  IMAD.MOV.U32 R24, RZ, RZ, R12 ;  /* 0x000000ffff187224 */ /* 0x000fe200078e000c */
[----:B------:R-:W-:Y:S01]  /*0f20*/  MOV R8, 0xf70 ;  /* 0x00000f7000087802 */ /* 0x000fe20000000f00 */
[----:B------:R-:W-:Y:S01]  /*0f30*/  IMAD.MOV.U32 R25, RZ, RZ, R13 ;  /* 0x000000ffff197224 */ /* 0x000fe200078e000d */
[----:B0-----:R-:W-:Y:S01]  /*0f40*/  MOV R22, UR6 ;  /* 0x0000000600167c02 */ /* 0x001fe20008000f00 */
[----:B------:R-:W-:-:S07]  /*0f50*/  IMAD.U32 R23, RZ, RZ, UR7 ;  /* 0x00000007ff177e24 */ /* 0x000fce000f8e00ff */
[----:B------:R-:W-:Y:S05]  /*0f60*/  CALL.REL.NOINC `($__internal_0_$__cuda_sm20_div_rn_f64_full) ;  /* 0x0000000000e47944 */ /* 0x000fea0003c00000 */
.L_x_12:
[----:B------:R-:W-:Y:S05]  /*0f70*/  BSYNC.RECONVERGENT B0 ;  /* 0x0000000000007941 */ /* 0x000fea0003800200 */
.L_x_11:
[----:B------:R-:W0:Y:S01]  /*0f80*/  LDC.64 R12, c[0x0][0x398] ;  /* 0x0000e600ff0c7b82 */ /* 0x000e220000000a00 */
[----:B------:R-:W1:Y:S07]  /*0f90*/  LDCU.128 UR8, c[0x0][0x3b0] ;  /* 0x00007600ff0877ac */ /* 0x000e6e0008000c00 */
[----:B------:R-:W2:Y:S01]  /*0fa0*/  LDC R8, c[0x0][0x3bc] ;  /* 0x0000ef00ff087b82 */ /* 0x000ea20000000800 */
[----:B0-----:R-:W-:-:S06]  /*0fb0*/  IMAD.WIDE R12, R9, 0x4, R12 ;  /* 0x00000004090c7825 */ /* 0x001fcc00078e020c */
[----:B------:R-:W3:Y:S01]  /*0fc0*/  LDG.E R13, desc[UR4][R12.64] ;  /* 0x000000040c0d7981 */ /* 0x000ee2000c1e1900 */
[----:B-1----:R-:W-:Y:S01]  /*0fd0*/  DMUL R22, R16, UR8 ;  /* 0x0000000810167c28 */ /* 0x002fe20008000000 */
[----:B--2---:R-:W-:Y:S01]  /*0fe0*/  FSETP.GEU.AND P1, PT, |R8|, 6.5827683646048100446e-37, PT ;  /* 0x036000000800780b */ /* 0x004fe20003f2e200 */
[----:B------:R-:W-:-:S04]  /*0ff0*/  IMAD.MOV.U32 R16, RZ, RZ, 0x1 ;  /* 0x00000001ff107424 */ /* 0x000fc800078e00ff */
[----:B------:R-:W0:Y:S02]  /*1000*/  MUFU.RCP64H R17, R23 ;  /* 0x0000001700117308 */ /* 0x000e240000001800 */
[----:B0-----:R-:W-:-:S08]  /*1010*/  DFMA R24, -R22, R16, 1 ;  /* 0x3ff000001618742b */ /* 0x001fd00000000110 */
[----:B------:R-:W-:-:S08]  /*1020*/  DFMA R24, R24, R24, R24 ;  /* 0x000000181818722b */ /* 0x000fd00000000018 */
[----:B------:R-:W-:-:S08]  /*1030*/  DFMA R24, R16, R24, R16 ;  /* 0x000000181018722b */ /* 0x000fd00000000010 */
[----:B------:R-:W-:-:S08]  /*1040*/  DFMA R16, -R22, R24, 1 ;  /* 0x3ff000001610742b */ /* 0x000fd00000000118 */
[----:B------:R-:W-:-:S08]  /*1050*/  DFMA R16, R24, R16, R24 ;  /* 0x000000101810722b */ /* 0x000fd00000000018 */
[----:B------:R-:W-:-:S08]  /*1060*/  DMUL R24, R16, UR10 ;  /* 0x0000000a10187c28 */ /* 0x000fd00008000000 */
[----:B------:R-:W-:-:S08]  /*1070*/  DFMA R26, -R22, R24, UR10 ;  /* 0x0000000a161a7e2b */ /* 0x000fd00008000118 */
[----:B------:R-:W-:-:S10]  /*1080*/  DFMA R16, R16, R26, R24 ;  /* 0x0000001a1010722b */ /* 0x000fd40000000018 */
[----:B------:R-:W-:-:S05]  /*1090*/  FFMA R6, RZ, R23, R17 ;  /* 0x00000017ff067223 */ /* 0x000fca0000000011 */
[----:B------:R-:W-:Y:S01]  /*10a0*/  FSETP.GT.AND P0, PT, |R6|, 1.469367938527859385e-39, PT ;  /* 0x001000000600780b */ /* 0x000fe20003f04200 */
[----:B---3--:R-:W-:-:S04]  /*10b0*/  FADD R0, R10, -R13 ;  /* 0x8000000d0a007221 */ /* 0x008fc80000000000 */
[----:B------:R-:W0:Y:S02]  /*10c0*/  F2F.F64.F32 R24, R0 ;  /* 0x0000000000187310 */ /* 0x000e240000201800 */
[----:B0-----:R-:W-:-:S06]  /*10d0*/  DFMA R18, R24, -R20, R18 ;  /* 0x800000141812722b */ /* 0x001fcc0000000012 */
[----:B------:R-:W-:Y:S05]  /*10e0*/  @P0 BRA P1, `(.L_x_13) ;  /* 0x00000000001c0947 */ /* 0x000fea0000800000 */
[----:B------:R-:W0:Y:S01]  /*10f0*/  LDCU.64 UR6, c[0x0][0x3b8] ;  /* 0x00007700ff0677ac */ /* 0x000e220008000a00 */
[----:B------:R-:W-:Y:S02]  /*1100*/  MOV R8, 0x1140 ;  /* 0x0000114000087802 */ /* 0x000fe40000000f00 */
[----:B0-----:R-:W-:Y:S01]  /*1110*/  MOV R24, UR6 ;  /* 0x0000000600187c02 */ /* 0x001fe20008000f00 */
[----:B------:R-:W-:-:S07]  /*1120*/  IMAD.U32 R25, RZ, RZ, UR7 ;  /* 0x00000007ff197e24 */ /* 0x000fce000f8e00ff */
[----:B------:R-:W-:Y:S05]  /*1130*/  CALL.REL.NOINC `($__internal_0_$__cuda_sm20_div_rn_f64_full) ;  /* 0x0000000000707944 */ /* 0x000fea0003c00000 */
[----:B------:R-:W-:Y:S01]  /*1140*/  IMAD.MOV.U32 R16, RZ, RZ, R20 ;  /* 0x000000ffff107224 */ /* 0x000fe200078e0014 */
[----:B------:R-:W-:-:S07]  /*1150*/  MOV R17, R21 ;  /* 0x0000001500117202 */ /* 0x000fce0000000f00 */
.L_x_13:
[----:B------:R-:W0:Y:S01]  /*1160*/  LDC.64 R20, c[0x0][0x3a0] ;  /* 0x0000e800ff147b82 */ /* 0x000e220000000a00 */
[----:B------:R-:W2:Y:S07]  /*1170*/  LDG.E R0, desc[UR4][R30.64+0x4] ;  /* 0x000004041e007981 */ /* 0x000eae000c1e1900 */
[----:B------:R-:W1:Y:S01]  /*1180*/  LDC R23, c[0x0][0x3d0] ;  /* 0x0000f400ff177b82 */ /* 0x000e620000000800 */
[----:B0-----:R-:W-:-:S06]  /*1190*/  IMAD.WIDE R8, R9, 0x4, R20 ;  /* 0x0000000409087825 */ /* 0x001fcc00078e0214 */
[----:B------:R-:W3:Y:S01]  /*11a0*/  LDG.E R9, desc[UR4][R8.64] ;  /* 0x0000000408097981 */ /* 0x000ee2000c1e1900 */
[----:B-1----:R-:W-:-:S06]  /*11b0*/  IMAD.WIDE R14, R23, 0x4, R14 ;  /* 0x00000004170e7825 */ /* 0x002fcc00078e020e */
[----:B------:R-:W3:Y:S01]  /*11c0*/  LDG.E R14, desc[UR4][R14.64] ;  /* 0x000000040e0e7981 */ /* 0x000ee2000c1e1900 */
[----:B------:R-:W-:-:S06]  /*11d0*/  IMAD.WIDE R22, R23, 0x4, R30 ;  /* 0x0000000417167825 */ /* 0x000fcc00078e021e */
[----:B------:R-:W4:Y:S01]  /*11e0*/  LDG.E R22, desc[UR4][R22.64] ;  /* 0x0000000416167981 */ /* 0x000f22000c1e1900 */
[----:B------:R-:W-:-:S04]  /*11f0*/  FADD R25, R10, R10 ;  /* 0x0000000a0a197221 */ /* 0x000fc80000000000 */
[----:B--2---:R-:W-:-:S04]  /*1200*/  FADD R0, R0, -R25 ;  /* 0x8000001900007221 */ /* 0x004fc80000000000 */
[----:B------:R-:W-:Y:S01]  /*1210*/  FADD R0, R11, R0 ;  /* 0x000000000b007221 */ /* 0x000fe20000000000 */
[----:B---3--:R-:W-:-:S06]  /*1220*/  FADD R20, R14, -R9 ;  /* 0x800000090e147221 */ /* 0x008fcc0000000000 */
[----:B------:R-:W0:Y:S01]  /*1230*/  F2F.F64.F32 R20, R20 ;  /* 0x0000001400147310 */ /* 0x000e220000201800 */
[----:B----4-:R-:W-:-:S07]  /*1240*/  FADD R6, -R25, R22 ;  /* 0x0000001619067221 */ /* 0x010fce0000000100 */
[----:B------:R-:W1:Y:S01]  /*1250*/  F2F.F64.F32 R8, R0 ;  /* 0x0000000000087310 */ /* 0x000e620000201800 */
[----:B------:R-:W-:Y:S02]  /*1260*/  FADD R6, R13, R6 ;  /* 0x000000060d067221 */ /* 0x000fe40000000000 */
[----:B------:R-:W2:Y:S01]  /*1270*/  LDC.64 R12, c[0x0][0x388] ;  /* 0x0000e200ff0c7b82 */ /* 0x000ea20000000a00 */
[----:B0-----:R-:W-:-:S04]  /*1280*/  DFMA R18, R20, -R16, R18 ;  /* 0x800000101412722b */ /* 0x001fc80000000012 */
[----:B------:R-:W0:Y:S04]  /*1290*/  F2F.F64.F32 R10, R6 ;  /* 0x00000006000a7310 */ /* 0x000e280000201800 */
[----:B-1----:R-:W-:-:S08]  /*12a0*/  DFMA R8, R8, R4, R18 ;  /* 0x000000040808722b */ /* 0x002fd00000000012 */
[----:B0-----:R-:W-:-:S10]  /*12b0*/  DFMA R8, R10, R2, R8 ;  /* 0x000000020a08722b */ /* 0x001fd40000000008 */
[----:B------:R-:W0:Y:S01]  /*12c0*/  F2F.F32.F64 R9, R8 ;  /* 0x0000000800097310 */ /* 0x000e220000301000 */
[----:B--2---:R-:W-:-:S05]  /*12d0*/  IMAD.WIDE R2, R7, 0x4, R12 ;  /* 0x0000000407027825 */ /* 0x004fca00078e020c */
[----:B0-----:R-:W-:Y:S01]  /*12e0*/  STG.E desc[UR4][R2.64], R9 ;  /* 0x0000000902007986 */ /* 0x001fe2000c101904 */
[----:B------:R-:W-:Y:S05]  /*12f0*/  EXIT ;  /* 0x000000000000794d */ /* 0x000fea0003800000 */
        .weak           $__internal_0_$__cuda_sm20_div_rn_f64_full
        .type           $__internal_0_$__cuda_sm20_div_rn_f64_full,@function
        .size           $__internal_0_$__cuda_sm20_div_rn_f64_full,(.L_x_56 - $__internal_0_$__cuda_sm20_div_rn_f64_full)
$__internal_0_$__cuda_sm20_div_rn_f64_full:
[C---:B------:R-:W-:Y:S01]  /*1300*/  FSETP.GEU.AND P0, PT, |R23|.reuse, 1.469367938527859385e-39, PT ;  /* 0x001000001700780b */ /* 0x040fe20003f0e200 */
[----:B------:R-:W-:Y:S01]  /*1310*/  IMAD.MOV.U32 R34, RZ, RZ, 0x1 ;  /* 0x00000001ff227424 */ /* 0x000fe200078e00ff */
[----:B------:R-:W-:Y:S01]  /*1320*/  LOP3.LUT R20, R23, 0x800fffff, RZ, 0xc0, !PT ;  /* 0x800fffff17147812 */ /* 0x000fe200078ec0ff */
[----:B------:R-:W-:Y:S01]  /*1330*/  IMAD.MOV.U32 R26, RZ, RZ, R24 ;  /* 0x000000ffff1a7224 */ /* 0x000fe200078e0018 */
[C---:B------:R-:W-:Y:S01]  /*1340*/  FSETP.GEU.AND P2, PT, |R25|.reuse, 1.469367938527859385e-39, PT ;  /* 0x001000001900780b */ /* 0x040fe20003f4e200 */
[----:B------:R-:W-:Y:S01]  /*1350*/  BSSY.RECONVERGENT B1, `(.L_x_14) ;  /* 0x0000057000017945 */ /* 0x000fe20003800200 */
[----:B------:R-:W-:Y:S01]  /*1360*/  LOP3.LUT R21, R20, 0x3ff00000, RZ, 0xfc, !PT ;  /* 0x3ff0000014157812 */ /* 0x000fe200078efcff */
[----:B------:R-:W-:Y:S01]  /*1370*/  IMAD.MOV.U32 R20, RZ, RZ, R22 ;  /* 0x000000ffff147224 */ /* 0x000fe200078e0016 */
[----:B------:R-:W-:Y:S02]  /*1380*/  LOP3.LUT R32, R25, 0x7ff00000, RZ, 0xc0, !PT ;  /* 0x7ff0000019207812 */ /* 0x000fe400078ec0ff */
[----:B------:R-:W-:-:S02]  /*1390*/  LOP3.LUT R33, R23, 0x7ff00000, RZ, 0xc0, !PT ;  /* 0x7ff0000017217812 */ /* 0x000fc400078ec0ff */
[----:B------:R-:W-:Y:S01]  /*13a0*/  MOV R6, 0x1ca00000 ;  /* 0x1ca0000000067802 */ /* 0x000fe20000000f00 */
[----:B------:R-:W-:Y:S01]  /*13b0*/  @!P0 DMUL R20, R22, 8.98846567431157953865e+307 ;  /* 0x7fe0000016148828 */ /* 0x000fe20000000000 */
[----:B------:R-:W-:-:S03]  /*13c0*/  ISETP.GE.U32.AND P1, PT, R32, R33, PT ;  /* 0x000000212000720c */ /* 0x000fc60003f26070 */
[----:B------:R-:W-:Y:S02]  /*13d0*/  @!P2 LOP3.LUT R27, R23, 0x7ff00000, RZ, 0xc0, !PT ;  /* 0x7ff00000171ba812 */ /* 0x000fe400078ec0ff */
[----:B------:R-:W0:Y:S02]  /*13e0*/  MUFU.RCP64H R35, R21 ;  /* 0x0000001500237308 */ /* 0x000e240000001800 */
[----:B------:R-:W-:Y:S02]  /*13f0*/  @!P2 ISETP.GE.U32.AND P3, PT, R32, R27, PT ;  /* 0x0000001b2000a20c */ /* 0x000fe40003f66070 */
[----:B------:R-:W-:Y:S02]  /*1400*/  SEL R27, R6, 0x63400000, !P1 ;  /* 0x63400000061b7807 */ /* 0x000fe40004800000 */
[----:B------:R-:W-:Y:S02]  /*1410*/  @!P0 LOP3.LUT R33, R21, 0x7ff00000, RZ, 0xc0, !PT ;  /* 0x7ff0000015218812 */ /* 0x000fe400078ec0ff */
[----:B------:R-:W-:Y:S01]  /*1420*/  LOP3.LUT R27, R27, 0x800fffff, R25, 0xf8, !PT ;  /* 0x800fffff1b1b7812 */ /* 0x000fe200078ef819 */
[----:B0-----:R-:W-:-:S08]  /*1430*/  DFMA R28, R34, -R20, 1 ;  /* 0x3ff00000221c742b */ /* 0x001fd00000000814 */
[----:B------:R-:W-:-:S08]  /*1440*/  DFMA R28, R28, R28, R28 ;  /* 0x0000001c1c1c722b */ /* 0x000fd0000000001c */
[----:B------:R-:W-:Y:S01]  /*1450*/  DFMA R34, R34, R28, R34 ;  /* 0x0000001c2222722b */ /* 0x000fe20000000022 */
[----:B------:R-:W-:Y:S01]  /*1460*/  @!P2 SEL R29, R6, 0x63400000, !P3 ;  /* 0x63400000061da807 */ /* 0x000fe20005800000 */
[----:B------:R-:W-:-:S03]  /*1470*/  @!P2 IMAD.MOV.U32 R28, RZ, RZ, RZ ;  /* 0x000000ffff1ca224 */ /* 0x000fc600078e00ff */
[----:B------:R-:W-:-:S03]  /*1480*/  @!P2 LOP3.LUT R0, R29, 0x80000000, R25, 0xf8, !PT ;  /* 0x800000001d00a812 */ /* 0x000fc600078ef819 */
[----:B------:R-:W-:Y:S01]  /*1490*/  DFMA R36, R34, -R20, 1 ;  /* 0x3ff000002224742b */ /* 0x000fe20000000814 */
[----:B------:R-:W-:Y:S02]  /*14a0*/  @!P2 LOP3.LUT R29, R0, 0x100000, RZ, 0xfc, !PT ;  /* 0x00100000001da812 */ /* 0x000fe400078efcff */
[----:B------:R-:W-:-:S04]  /*14b0*/  MOV R0, R32 ;  /* 0x0000002000007202 */ /* 0x000fc80000000f00 */
[----:B------:R-:W-:Y:S02]  /*14c0*/  @!P2 DFMA R26, R26, 2, -R28 ;  /* 0x400000001a1aa82b */ /* 0x000fe4000000081c */
[----:B------:R-:W-:-:S08]  /*14d0*/  DFMA R36, R34, R36, R34 ;  /* 0x000000242224722b */ /* 0x000fd00000000022 */
[----:B------:R-:W-:Y:S01]  /*14e0*/  DMUL R34, R36, R26 ;  /* 0x0000001a24227228 */ /* 0x000fe20000000000 */
[----:B------:R-:W-:-:S07]  /*14f0*/  @!P2 LOP3.LUT R0, R27, 0x7ff00000, RZ, 0xc0, !PT ;  /* 0x7ff000001b00a812 */ /* 0x000fce00078ec0ff */
[----:B------:R-:W-:-:S08]  /*1500*/  DFMA R28, R34, -R20, R26 ;  /* 0x80000014221c722b */ /* 0x000fd0000000001a */
[----:B------:R-:W-:Y:S01]  /*1510*/  DFMA R28, R36, R28, R34 ;  /* 0x0000001c241c722b */ /* 0x000fe20000000022 */
[----:B------:R-:W-:-:S05]  /*1520*/  VIADD R34, R0, 0xffffffff ;  /* 0xffffffff00227836 */ /* 0x000fca0000000000 */
[----:B------:R-:W-:Y:S01]  /*1530*/  ISETP.GT.U32.AND P0, PT, R34, 0x7feffffe, PT ;  /* 0x7feffffe2200780c */ /* 0x000fe20003f04070 */
[----:B------:R-:W-:-:S05]  /*1540*/  VIADD R34, R33, 0xffffffff ;  /* 0xffffffff21227836 */ /* 0x000fca0000000000 */
[----:B------:R-:W-:-:S13]  /*1550*/  ISETP.GT.U32.OR P0, PT, R34, 0x7feffffe, P0 ;  /* 0x7feffffe2200780c */ /* 0x000fda0000704470 */
[----:B------:R-:W-:Y:S05]  /*1560*/  @P0 BRA `(.L_x_15) ;  /* 0x0000000000740947 */ /* 0x000fea0003800000 */
[----:B------:R-:W-:Y:S01]  /*1570*/  LOP3.LUT R25, R23, 0x7ff00000, RZ, 0xc0, !PT ;  /* 0x7ff0000017197812 */ /* 0x000fe200078ec0ff */
[----:B------:R-:W-:-:S03]  /*1580*/  IMAD.MOV.U32 R24, RZ, RZ, RZ ;  /* 0x000000ffff187224 */ /* 0x000fc600078e00ff */
[CC--:B------:R-:W-:Y:S02]  /*1590*/  VIADDMNMX R0, R32.reuse, -R25.reuse, 0xb9600000, !PT ;  /* 0xb960000020007446 */ /* 0x0c0fe40007800919 */
[----:B------:R-:W-:Y:S02]  /*15a0*/  ISETP.GE.U32.AND P0, PT, R32, R25, PT ;  /* 0x000000192000720c */ /* 0x000fe40003f06070 */
[----:B------:R-:W-:Y:S02]  /*15b0*/  VIMNMX R0, PT, PT, R0, 0x46a00000, PT ;  /* 0x46a0000000007848 */ /* 0x000fe40003fe0100 */
[----:B------:R-:W-:-:S04]  /*15c0*/  SEL R25, R6, 0x63400000, !P0 ;  /* 0x6340000006197807 */ /* 0x000fc80004000000 */
[----:B------:R-:W-:-:S05]  /*15d0*/  IADD3 R0, PT, PT, -R25, R0, RZ ;  /* 0x0000000019007210 */ /* 0x000fca0007ffe1ff */
[----:B------:R-:W-:-:S06]  /*15e0*/  VIADD R25, R0, 0x7fe00000 ;  /* 0x7fe0000000197836 */ /* 0x000fcc0000000000 */
[----:B------:R-:W-:-:S10]  /*15f0*/  DMUL R34, R28, R24 ;  /* 0x000000181c227228 */ /* 0x000fd40000000000 */
[----:B------:R-:W-:-:S13]  /*1600*/  FSETP.GTU.AND P0, PT, |R35|, 1.469367938527859385e-39, PT ;  /* 0x001000002300780b */ /* 0x000fda0003f0c200 */
[----:B------:R-:W-:Y:S05]  /*1610*/  @P0 BRA `(.L_x_16) ;  /* 0x0000000000a80947 */ /* 0x000fea0003800000 */
[----:B------:R-:W-:Y:S01]  /*1620*/  DFMA R20, R28, -R20, R26 ;  /* 0x800000141c14722b */ /* 0x000fe2000000001a */
[----:B------:R-:W-:-:S09]  /*1630*/  MOV R24, RZ ;  /* 0x000000ff00187202 */ /* 0x000fd20000000f00 */
[C---:B------:R-:W-:Y:S02]  /*1640*/  FSETP.NEU.AND P0, PT, R21.reuse, RZ, PT ;  /* 0x000000ff1500720b */ /* 0x040fe40003f0d000 */
[----:B------:R-:W-:-:S04]  /*1650*/  LOP3.LUT R22, R21, 0x80000000, R23, 0x48, !PT ;  /* 0x8000000015167812 */ /* 0x000fc800078e4817 */
[----:B------:R-:W-:-:S07]  /*1660*/  LOP3.LUT R25, R22, R25, RZ, 0xfc, !PT ;  /* 0x0000001916197212 */ /* 0x000fce00078efcff */
[----:B------:R-:W-:Y:S05]  /*1670*/  @!P0 BRA `(.L_x_16) ;  /* 0x0000000000908947 */ /* 0x000fea0003800000 */
[----:B------:R-:W-:Y:S01]  /*1680*/  IMAD.MOV R21, RZ, RZ, -R0 ;  /* 0x000000ffff157224 */ /* 0x000fe200078e0a00 */
[----:B------:R-:W-:Y:S01]  /*1690*/  IADD3 R0, PT, PT, -R0, -0x43300000, RZ ;  /* 0xbcd0000000007810 */ /* 0x000fe20007ffe1ff */
[----:B------:R-:W-:-:S06]  /*16a0*/  IMAD.MOV.U32 R20, RZ, RZ, RZ ;  /* 0x000000ffff147224 */ /* 0x000fcc00078e00ff */
[----:B------:R-:W-:Y:S02]  /*16b0*/  DFMA R20, R34, -R20, R28 ;  /* 0x800000142214722b */ /* 0x000fe4000000001c */
[----:B------:R-:W-:-:S08]  /*16c0*/  DMUL.RP R28, R28, R24 ;  /* 0x000000181c1c7228 */ /* 0x000fd00000008000 */
[----:B------:R-:W-:Y:S02]  /*16d0*/  FSETP.NEU.AND P0, PT, |R21|, R0, PT ;  /* 0x000000001500720b */ /* 0x000fe40003f0d200 */
[----:B------:R-:W-:Y:S02]  /*16e0*/  LOP3.LUT R22, R29, R22, RZ, 0x3c, !PT ;  /* 0x000000161d167212 */ /* 0x000fe400078e3cff */
[----:B------:R-:W-:Y:S02]  /*16f0*/  FSEL R0, R28, R34, !P0 ;  /* 0x000000221c007208 */ /* 0x000fe40004000000 */
[----:B------:R-:W-:Y:S02]  /*1700*/  FSEL R21, R22, R35, !P0 ;  /* 0x0000002316157208 */ /* 0x000fe40004000000 */
[----:B------:R-:W-:-:S03]  /*1710*/  MOV R34, R0 ;  /* 0x0000000000227202 */ /* 0x000fc60000000f00 */
[----:B------:R-:W-:Y:S01]  /*1720*/  IMAD.MOV.U32 R35, RZ, RZ, R21 ;  /* 0x000000ffff237224 */ /* 0x000fe200078e0015 */
[----:B------:R-:W-:Y:S06]  /*1730*/  BRA `(.L_x_16) ;  /* 0x0000000000607947 */ /* 0x000fec0003800000 */
.L_x_15:
[----:B------:R-:W-:-:S14]  /*1740*/  DSETP.NAN.AND P0, PT, R24, R24, PT ;  /* 0x000000181800722a */ /* 0x000fdc0003f08000 */
[----:B------:R-:W-:Y:S05]  /*1750*/  @P0 BRA `(.L_x_17) ;  /* 0x00000000004c0947 */ /* 0x000fea0003800000 */
[----:B------:R-:W-:-:S14]  /*1760*/  DSETP.NAN.AND P0, PT, R22, R22, PT ;  /* 0x000000161600722a */ /* 0x000fdc0003f08000 */
[----:B------:R-:W-:Y:S05]  /*1770*/  @P0 BRA `(.L_x_18) ;  /* 0x0000000000340947 */ /* 0x000fea0003800000 */
[----:B------:R-:W-:Y:S01]  /*1780*/  ISETP.NE.AND P0, PT, R0, R33, PT ;  /* 0x000000210000720c */ /* 0x000fe20003f05270 */
[----:B------:R-:W-:Y:S01]  /*1790*/  IMAD.MOV.U32 R34, RZ, RZ, 0x0 ;  /* 0x00000000ff227424 */ /* 0x000fe200078e00ff */
[----:B------:R-:W-:-:S11]  /*17a0*/  MOV R35, 0xfff80000 ;  /* 0xfff8000000237802 */ /* 0x000fd60000000f00 */
[----:B------:R-:W-:Y:S05]  /*17b0*/  @!P0 BRA `(.L_x_16) ;  /* 0x0000000000408947 */ /* 0x000fea0003800000 */
[----:B------:R-:W-:Y:S02]  /*17c0*/  ISETP.NE.AND P0, PT, R0, 0x7ff00000, PT ;  /* 0x7ff000000000780c */ /* 0x000fe40003f05270 */
[----:B------:R-:W-:Y:S02]  /*17d0*/  LOP3.LUT R23, R25, 0x80000000, R23, 0x48, !PT ;  /* 0x8000000019177812 */ /* 0x000fe400078e4817 */
[----:B------:R-:W-:-:S13]  /*17e0*/  ISETP.EQ.OR P0, PT, R33, RZ, !P0 ;  /* 0x000000ff2100720c */ /* 0x000fda0004702670 */
[----:B------:R-:W-:Y:S01]  /*17f0*/  @P0 LOP3.LUT R0, R23, 0x7ff00000, RZ, 0xfc, !PT ;  /* 0x7ff0000017000812 */ /* 0x000fe200078efcff */
[----:B------:R-:W-:Y:S01]  /*1800*/  @!P0 IMAD.MOV.U32 R34, RZ, RZ, RZ ;  /* 0x000000ffff228224 */ /* 0x000fe200078e00ff */
[----:B------:R-:W-:Y:S01]  /*1810*/  @P0 MOV R34, RZ ;  /* 0x000000ff00220202 */ /* 0x000fe20000000f00 */
[----:B------:R-:W-:Y:S02]  /*1820*/  @!P0 IMAD.MOV.U32 R35, RZ, RZ, R23 ;  /* 0x000000ffff238224 */ /* 0x000fe400078e0017 */
[----:B------:R-:W-:Y:S01]  /*1830*/  @P0 IMAD.MOV.U32 R35, RZ, RZ, R0 ;  /* 0x000000ffff230224 */ /* 0x000fe200078e0000 */
[----:B------:R-:W-:Y:S06]  /*1840*/  BRA `(.L_x_16) ;  /* 0x00000000001c7947 */ /* 0x000fec0003800000 */
.L_x_18:
[----:B------:R-:W-:Y:S01]  /*1850*/  LOP3.LUT R21, R23, 0x80000, RZ, 0xfc, !PT ;  /* 0x0008000017157812 */ /* 0x000fe200078efcff */
[----:B------:R-:W-:-:S03]  /*1860*/  IMAD.MOV.U32 R34, RZ, RZ, R22 ;  /* 0x000000ffff227224 */ /* 0x000fc600078e0016 */
[----:B------:R-:W-:Y:S01]  /*1870*/  MOV R35, R21 ;  /* 0x0000001500237202 */ /* 0x000fe20000000f00 */
[----:B------:R-:W-:Y:S06]  /*1880*/  BRA `(.L_x_16) ;  /* 0x00000000000c7947 */ /* 0x000fec0003800000 */
.L_x_17:
[----:B------:R-:W-:Y:S01]  /*1890*/  LOP3.LUT R21, R25, 0x80000, RZ, 0xfc, !PT ;  /* 0x0008000019157812 */ /* 0x000fe200078efcff */
[----:B------:R-:W-:-:S04]  /*18a0*/  IMAD.MOV.U32 R34, RZ, RZ, R24 ;  /* 0x000000ffff227224 */ /* 0x000fc800078e0018 */
[----:B------:R-:W-:-:S07]  /*18b0*/  IMAD.MOV.U32 R35, RZ, RZ, R21 ;  /* 0x000000ffff237224 */ /* 0x000fce00078e0015 */
.L_x_16:
[----:B------:R-:W-:Y:S05]  /*18c0*/  BSYNC.RECONVERGENT B1 ;  /* 0x0000000000017941 */ /* 0x000fea0003800200 */
.L_x_14:
[----:B------:R-:W-:Y:S02]  /*18d0*/  HFMA2 R23, -RZ, RZ, 0, 0 ;  /* 0x00000000ff177431 */ /* 0x000fe400000001ff */
[----:B------:R-:W-:Y:S01]  /*18e0*/  IMAD.MOV.U32 R22, RZ, RZ, R8 ;  /* 0x000000ffff167224 */ /* 0x000fe200078e0008 */
[----:B------:R-:W-:Y:S01]  /*18f0*/  MOV R20, R34 ;  /* 0x0000002200147202 */ /* 0x000fe20000000f00 */
[----:B------:R-:W-:Y:S02]  /*1900*/  IMAD.MOV.U32 R21, RZ, RZ, R35 ;  /* 0x000000ffff157224 */ /* 0x000fe400078e0023 */
[----:B------:R-:W-:Y:S05]  /*1910*/  RET.REL.NODEC R22 `(_Z7u_and_vPfS_S_S_S_dddddii) ;  /* 0xffffffe416b87950 */ /* 0x000fea0003c3ffff */
.L_x_19:
        /* <DEDUP_REMOVED lines=14> */
.L_x_56:


//--------------------- .text._Z3p_iPfii          --------------------------
	.section	.text._Z3p_iPfii,"ax",@progbits
	.align	128
        .global         _Z3p_iPfii
        .type           _Z3p_iPfii,@function
        .size           _Z3p_iPfii,(.L_x_64 - _Z3p_iPfii)
        .other          _Z3p_iPfii,@"STO_CUDA_ENTRY STV_DEFAULT"
_Z3p_iPfii:
.text._Z3p_iPfii:
[----:B------:R-:W-:Y:S01]  /*0000*/  LDC R1, c[0x0][0x37c] ;  /* 0x0000df00ff017b82 */ /* 0x000fe20000000800 */
[----:B------:R-:W0:Y:S07]  /*0010*/  S2R R0, SR_TID.X ;  /* 0x0000000000007919 */ /* 0x000e2e0000002100 */
[----:B------:R-:W0:Y:S01]  /*0020*/  S2UR UR4, SR_CTAID.X ;  /* 0x00000000000479c3 */ /* 0x000e220000002500 */
[----:B------:R-:W1:Y:S07]  /*0030*/  LDCU UR6, c[0x0][0x388] ;  /* 0x00007100ff0677ac */ /* 0x000e6e0008000800 */
[----:B------:R-:W0:Y:S02]  /*0040*/  LDC R7, c[0x0][0x360] ;  /* 0x0000d800ff077b82 */ /* 0x000e240000000800 */
[----:B0-----:R-:W-:-:S05]  /*0050*/  IMAD R7, R7, UR4, R0 ;  /* 0x0000000407077c24 */ /* 0x001fca000f8e0200 */
[----:B-1----:R-:W-:-:S13]  /*0060*/  ISETP.GE.AND P0, PT, R7, UR6, PT ;  /* 0x0000000607007c0c */ /* 0x002fda000bf06270 */
[----:B------:R-:W-:Y:S05]  /*0070*/  @P0 EXIT ;  /* 0x000000000000094d */ /* 0x000fea0003800000 */
[----:B------:R-:W0:Y:S01]  /*0080*/  LDC.64 R4, c[0x0][0x380] ;  /* 0x0000e000ff047b82 */ /* 0x000e220000000a00 */
[----:B------:R-:W1:Y:S01]  /*0090*/  LDCU.64 UR4, c[0x0][0x358] ;  /* 0x00006b00ff0477ac */ /* 0x000e620008000a00 */
[----:B------:R-:W-:-:S06]  /*00a0*/  IADD3 R3, PT, PT, R7, UR6, RZ ;  /* 0x0000000607037c10 */ /* 0x000fcc000fffe0ff */
[----:B------:R-:W2:Y:S01]  /*00b0*/  LDC R0, c[0x0][0x38c] ;  /* 0x0000e300ff007b82 */ /* 0x000ea20000000800 */
[----:B0-----:R-:W-:-:S06]  /*00c0*/  IMAD.WIDE R2, R3, 0x4, R4 ;  /* 0x0000000403027825 */ /* 0x001fcc00078e0204 */
[----:B-1----:R-:W3:Y:S01]  /*00d0*/  LDG.E R3, desc[UR4][R2.64] ;  /* 0x0000000402037981 */ /* 0x002ee2000c1e1900 */
[----:B------:R-:W-:Y:S01]  /*00e0*/  IMAD.WIDE R4, R7, 0x4, R4 ;  /* 0x0000000407047825 */ /* 0x000fe200078e0204 */
[----:B--2---:R-:W-:-:S05]  /*00f0*/  IADD3 R0, PT, PT, R0, -0x1, RZ ;  /* 0xffffffff00007810 */ /* 0x004fca0007ffe0ff */
[----:B------:R-:W-:-:S04]  /*0100*/  IMAD R7, R0, UR6, RZ ;  /* 0x0000000600077c24 */ /* 0x000fc8000f8e02ff */
[----:B------:R-:W-:Y:S01]  /*0110*/  IMAD.WIDE R6, R7, 0x4, R4 ;  /* 0x0000000407067825 */ /* 0x000fe200078e0204 */
[----:B---3--:R-:W-:Y:S04]  /*0120*/  STG.E desc[UR4][R4.64], R3 ;  /* 0x0000000304007986 */ /* 0x008fe8000c101904 */
[----:B------:R-:W-:Y:S01]  /*0130*/  STG.E desc[UR4][R6.64], RZ ;  /* 0x000000ff06007986 */ /* 0x000fe2000c101904 */
[----:B------:R-:W-:Y:S05]  /*0140*/  EXIT ;  /* 0x000000000000794d */ /* 0x000fea0003800000 */
.L_x_20:
        /* <DEDUP_REMOVED lines=11> */
.L_x_64:


//--------------------- .text._Z3p_jPfii          --------------------------
	.section	.text._Z3p_jPfii,"ax",@progbits
	.align	128
        .global         _Z3p_jPfii
        .type           _Z3p_jPfii,@function
        .size           _Z3p_jPfii,(.L_x_65 - _Z3p_jPfii)
        .other          _Z3p_jPfii,@"STO_CUDA_ENTRY STV_DEFAULT"
_Z3p_jPfii:
.text._Z3p_jPfii:
[----:B------:R-:W-:Y:S01]  /*0000*/  LDC R1, c[0x0][0x37c] ;  /* 0x0000df00ff017b82 */ /* 0x000fe20000000800 */
[----:B------:R-:W0:Y:S07]  /*0010*/  S2R R3, SR_TID.Y ;  /* 0x0000000000037919 */ /* 0x000e2e0000002200 */
[----:B------:R-:W0:Y:S01]  /*0020*/  S2UR UR4, SR_CTAID.Y ;  /* 0x00000000000479c3 */ /* 0x000e220000002600 */
[----:B------:R-:W1:Y:S07]  /*0030*/  LDCU UR5, c[0x0][0x38c] ;  /* 0x00007180ff0577ac */ /* 0x000e6e0008000800 */
[----:B------:R-:W0:Y:S02]  /*0040*/  LDC R0, c[0x0][0x364] ;  /* 0x0000d900ff007b82 */ /* 0x000e240000000800 */
[----:B0-----:R-:W-:-:S05]  /*0050*/  IMAD R0, R0, UR4, R3 ;  /* 0x0000000400007c24 */ /* 0x001fca000f8e0203 */
[----:B-1----:R-:W-:-:S13]  /*0060*/  ISETP.GE.AND P0, PT, R0, UR5, PT ;  /* 0x0000000500007c0c */ /* 0x002fda000bf06270 */
[----:B------:R-:W-:Y:S05]  /*0070*/  @P0 EXIT ;  /* 0x000000000000094d */ /* 0x000fea0003800000 */
[----:B------:R-:W0:Y:S01]  /*0080*/  LDC R9, c[0x0][0x388] ;  /* 0x0000e200ff097b82 */ /* 0x000e220000000800 */
[----:B------:R-:W1:Y:S07]  /*0090*/  LDCU.64 UR4, c[0x0][0x358] ;  /* 0x00006b00ff0477ac */ /* 0x000e6e0008000a00 */
[----:B------:R-:W2:Y:S01]  /*00a0*/  LDC.64 R2, c[0x0][0x380] ;  /* 0x0000e000ff027b82 */ /* 0x000ea20000000a00 */
[----:B0-----:R-:W-:-:S04]  /*00b0*/  IMAD R5, R0, R9, RZ ;  /* 0x0000000900057224 */ /* 0x001fc800078e02ff */
[----:B--2---:R-:W-:-:S05]  /*00c0*/  IMAD.WIDE R2, R5, 0x4, R2 ;  /* 0x0000000405027825 */ /* 0x004fca00078e0202 */
[----:B-1----:R-:W2:Y:S01]  /*00d0*/  LDG.E R7, desc[UR4][R2.64+0x4] ;  /* 0x0000040402077981 */ /* 0x002ea2000c1e1900 */
[----:B------:R-:W-:-:S03]  /*00e0*/  IMAD.WIDE R4, R9, 0x4, R2 ;  /* 0x0000000409047825 */ /* 0x000fc600078e0202 */
[----:B--2---:R-:W-:Y:S04]  /*00f0*/  STG.E desc[UR4][R2.64], R7 ;  /* 0x0000000702007986 */ /* 0x004fe8000c101904 */
[----:B------:R-:W2:Y:S04]  /*0100*/  LDG.E R9, desc[UR4][R4.64+-0x8] ;  /* 0xfffff80404097981 */ /* 0x000ea8000c1e1900 */
[----:B--2---:R-:W-:Y:S01]  /*0110*/  STG.E desc[UR4][R4.64+-0x4], R9 ;  /* 0xfffffc0904007986 */ /* 0x004fe2000c101904 */
[----:B------:R-:W-:Y:S05]  /*0120*/  EXIT ;  /* 0x000000000000794d */ /* 0x000fea0003800000 */
.L_x_21:
        /* <DEDUP_REMOVED lines=13> */
.L_x_65:


//--------------------- .text._Z5p_j_iPfS_S_ddii  --------------------------
	.section	.text._Z5p_j_iPfS_S_ddii,"ax",@progbits
	.align	128
        .global         _Z5p_j_iPfS_S_ddii
        .type           _Z5p_j_iPfS_S_ddii,@function
        .size           _Z5p_j_iPfS_S_ddii,(.L_x_57 - _Z5p_j_iPfS_S_ddii)
        .other          _Z5p_j_iPfS_S_ddii,@"STO_CUDA_ENTRY STV_DEFAULT"
_Z5p_j_iPfS_S_ddii:
.text._Z5p_j_iPfS_S_ddii:
[----:B------:R-:W-:Y:S01]  /*0000*/  LDC R1, c[0x0][0x37c] ;  /* 0x0000df00ff017b82 */ /* 0x000fe20000000800 */
[----:B------:R-:W0:Y:S07]  /*0010*/  S2R R0, SR_TID.X ;  /* 0x0000000000007919 */ /* 0x000e2e0000002100 */
[----:B------:R-:W0:Y:S01]  /*0020*/  S2UR UR4, SR_CTAID.X ;  /* 0x00000000000479c3 */ /* 0x000e220000002500 */
[----:B------:R-:W1:Y:S07]  /*0030*/  S2R R4, SR_TID.Y ;  /* 0x0000000000047919 */ /* 0x000e6e0000002200 */
[----:B------:R-:W0:Y:S08]  /*0040*/  LDC R5, c[0x0][0x360] ;  /* 0x0000d800ff057b82 */ /* 0x000e300000000800 */
[----:B------:R-:W2:Y:S08]  /*0050*/  LDC.64 R2, c[0x0][0x3a8] ;  /* 0x0000ea00ff027b82 */ /* 0x000eb00000000a00 */
[----:B------:R-:W1:Y:S08]  /*0060*/  S2UR UR5, SR_CTAID.Y ;  /* 0x00000000000579c3 */ /* 0x000e700000002600 */
[----:B------:R-:W1:Y:S01]  /*0070*/  LDC R7, c[0x0][0x364] ;  /* 0x0000d900ff077b82 */ /* 0x000e620000000800 */
[----:B0-----:R-:W-:-:S02]  /*0080*/  IMAD R5, R5, UR4, R0 ;  /* 0x0000000405057c24 */ /* 0x001fc4000f8e0200 */
[----:B--2---:R-:W-:-:S05]  /*0090*/  VIADD R0, R2, 0xffffffff ;  /* 0xffffffff02007836 */ /* 0x004fca0000000000 */
[----:B------:R-:W-:Y:S01]  /*00a0*/  ISETP.GE.AND P0, PT, R5, R0, PT ;  /* 0x000000000500720c */ /* 0x000fe20003f06270 */
[----:B------:R-:W-:-:S03]  /*00b0*/  VIADD R0, R3, 0xffffffff ;  /* 0xffffffff03007836 */ /* 0x000fc60000000000 */
[----:B------:R-:W-:Y:S01]  /*00c0*/  ISETP.LT.OR P0, PT, R5, 0x1, P0 ;  /* 0x000000010500780c */ /* 0x000fe20000701670 */
[----:B-1----:R-:W-:-:S05]  /*00d0*/  IMAD R7, R7, UR5, R4 ;  /* 0x0000000507077c24 */ /* 0x002fca000f8e0204 */
[----:B------:R-:W-:-:S04]  /*00e0*/  ISETP.EQ.OR P0, PT, R7, RZ, P0 ;  /* 0x000000ff0700720c */ /* 0x000fc80000702670 */
[----:B------:R-:W-:-:S13]  /*00f0*/  ISETP.GE.OR P0, PT, R7, R0, P0 ;  /* 0x000000000700720c */ /* 0x000fda0000706670 */
[----:B------:R-:W-:Y:S05]  /*0100*/  @P0 EXIT ;  /* 0x000000000000094d */ /* 0x000fea0003800000 */
[----:B------:R-:W0:Y:S01]  /*0110*/  LDC.64 R18, c[0x0][0x388] ;  /* 0x0000e200ff127b82 */ /* 0x000e220000000a00 */
[----:B------:R-:W1:Y:S01]  /*0120*/  LDCU.64 UR4, c[0x0][0x358] ;  /* 0x00006b00ff0477ac */ /* 0x000e620008000a00 */
[CCC-:B------:R-:W-:Y:S02]  /*0130*/  IMAD R3, R7.reuse, R2.reuse, R2.reuse ;  /* 0x0000000207037224 */ /* 0x1c0fe400078e0202 */
[----:B------:R-:W-:Y:S02]  /*0140*/  IMAD.MOV R4, RZ, RZ, -R2 ;  /* 0x000000ffff047224 */ /* 0x000fe400078e0a02 */
[----:B------:R-:W-:Y:S02]  /*0150*/  IMAD R0, R7, R2, R5 ;  /* 0x0000000207007224 */ /* 0x000fe400078e0205 */
[----:B------:R-:W2:Y:S01]  /*0160*/  LDC.64 R10, c[0x0][0x390] ;  /* 0x0000e400ff0a7b82 */ /* 0x000ea20000000a00 */
[----:B------:R-:W-:-:S04]  /*0170*/  IMAD R4, R4, 0x2, R3 ;  /* 0x0000000204047824 */ /* 0x000fc800078e0203 */
[----:B------:R-:W-:-:S03]  /*0180*/  IMAD.IADD R5, R5, 0x1, R4 ;  /* 0x0000000105057824 */ /* 0x000fc600078e0204 */
[----:B------:R-:W3:Y:S01]  /*0190*/  LDC.64 R14, c[0x0][0x398] ;  /* 0x0000e600ff0e7b82 */ /* 0x000ee20000000a00 */
[----:B0-----:R-:W-:-:S04]  /*01a0*/  IMAD.WIDE R16, R0, 0x4, R18 ;  /* 0x0000000400107825 */ /* 0x001fc800078e0212 */
[----:B------:R-:W-:Y:S01]  /*01b0*/  IMAD.WIDE R18, R5, 0x4, R18 ;  /* 0x0000000405127825 */ /* 0x000fe200078e0212 */
[----:B-1----:R-:W4:Y:S03]  /*01c0*/  LDG.E R20, desc[UR4][R16.64+0x4] ;  /* 0x0000040410147981 */ /* 0x002f26000c1e1900 */
[----:B--2---:R-:W-:Y:S01]  /*01d0*/  IMAD.WIDE R10, R0, 0x4, R10 ;  /* 0x00000004000a7825 */ /* 0x004fe200078e020a */
[----:B------:R-:W4:Y:S03]  /*01e0*/  LDG.E R21, desc[UR4][R16.64+-0x4] ;  /* 0xfffffc0410157981 */ /* 0x000f26000c1e1900 */
[----:B------:R-:W-:Y:S01]  /*01f0*/  IMAD.WIDE R8, R2, 0x4, R16 ;  /* 0x0000000402087825 */ /* 0x000fe200078e0210 */
[----:B------:R0:W2:Y:S01]  /*0200*/  LDG.E R24, desc[UR4][R10.64] ;  /* 0x000000040a187981 */ /* 0x0000a2000c1e1900 */
[----:B------:R-:W1:Y:S03]  /*0210*/  LDC.64 R2, c[0x0][0x3a0] ;  /* 0x0000e800ff027b82 */ /* 0x000e660000000a00 */
[----:B------:R2:W5:Y:S04]  /*0220*/  LDG.E R22, desc[UR4][R8.64] ;  /* 0x0000000408167981 */ /* 0x000568000c1e1900 */
[----:B------:R-:W5:Y:S01]  /*0230*/  LDG.E R19, desc[UR4][R18.64] ;  /* 0x0000000412137981 */ /* 0x000f62000c1e1900 */
[----:B---3--:R-:W-:-:S02]  /*0240*/  DMUL R12, R14, R14 ;  /* 0x0000000e0e0c7228 */ /* 0x008fc40000000000 */
[----:B-1----:R-:W-:-:S08]  /*0250*/  DMUL R6, R2, R2 ;  /* 0x0000000202067228 */ /* 0x002fd00000000000 */
[----:B------:R-:W-:-:S08]  /*0260*/  DADD R4, R6, R12 ;  /* 0x0000000006047229 */ /* 0x000fd0000000000c */
[----:B------:R-:W-:-:S06]  /*0270*/  DADD R4, R4, R4 ;  /* 0x0000000004047229 */ /* 0x000fcc0000000004 */
[----:B0-----:R-:W0:Y:S01]  /*0280*/  MUFU.RCP64H R11, R5 ;  /* 0x00000005000b7308 */ /* 0x001e220000001800 */
[----:B------:R-:W-:Y:S01]  /*0290*/  IMAD.MOV.U32 R10, RZ, RZ, 0x1 ;  /* 0x00000001ff0a7424 */ /* 0x000fe200078e00ff */
[----:B------:R-:W-:Y:S06]  /*02a0*/  BSSY.RECONVERGENT B0, `(.L_x_22) ;  /* 0x000001a000007945 */ /* 0x000fec0003800200 */
[----:B--2---:R-:W1:Y:S01]  /*02b0*/  F2F.F64.F32 R8, R24 ;  /* 0x0000001800087310 */ /* 0x004e620000201800 */
[----:B-----5:R-:W-:Y:S01]  /*02c0*/  FADD R23, R22, R19 ;  /* 0x0000001316177221 */ /* 0x020fe20000000000 */
[----:B0-----:R-:W-:-:S06]  /*02d0*/  DFMA R18, -R4, R10, 1 ;  /* 0x3ff000000412742b */ /* 0x001fcc000000010a */
[----:B------:R-:W0:Y:S01]  /*02e0*/  F2F.F64.F32 R16, R23 ;  /* 0x0000001700107310 */ /* 0x000e220000201800 */
[----:B----4-:R-:W-:Y:S01]  /*02f0*/  FADD R22, R20, R21 ;  /* 0x0000001514167221 */ /* 0x010fe20000000000 */
[----:B-1----:R-:W-:Y:S02]  /*0300*/  DMUL R20, R8, R14 ;  /* 0x0000000e08147228 */ /* 0x002fe40000000000 */
[----:B------:R-:W-:-:S04]  /*0310*/  DFMA R18, R18, R18, R18 ;  /* 0x000000121212722b */ /* 0x000fc80000000012 */
[----:B------:R-:W1:Y:S02]  /*0320*/  F2F.F64.F32 R8, R22 ;  /* 0x0000001600087310 */ /* 0x000e640000201800 */
[----:B------:R-:W-:Y:S02]  /*0330*/  DMUL R20, R20, R14 ;  /* 0x0000000e14147228 */ /* 0x000fe40000000000 */
[----:B------:R-:W-:Y:S02]  /*0340*/  DFMA R18, R10, R18, R10 ;  /* 0x000000120a12722b */ /* 0x000fe4000000000a */
[----:B0-----:R-:W-:-:S04]  /*0350*/  DMUL R16, R12, R16 ;  /* 0x000000100c107228 */ /* 0x001fc80000000000 */
[----:B------:R-:W-:-:S04]  /*0360*/  DMUL R20, R20, R2 ;  /* 0x0000000214147228 */ /* 0x000fc80000000000 */
[----:B-1----:R-:W-:Y:S02]  /*0370*/  DFMA R6, R6, R8, R16 ;  /* 0x000000080606722b */ /* 0x002fe40000000010 */
[----:B------:R-:W-:-:S06]  /*0380*/  DFMA R8, -R4, R18, 1 ;  /* 0x3ff000000408742b */ /* 0x000fcc0000000112 */
[----:B------:R-:W-:Y:S02]  /*0390*/  DFMA R6, -R20, R2, R6 ;  /* 0x000000021406722b */ /* 0x000fe40000000106 */
[----:B------:R-:W-:-:S08]  /*03a0*/  DFMA R8, R18, R8, R18 ;  /* 0x000000081208722b */ /* 0x000fd00000000012 */
[----:B------:R-:W-:-:S08]  /*03b0*/  DMUL R2, R6, R8 ;  /* 0x0000000806027228 */ /* 0x000fd00000000000 */
[----:B------:R-:W-:-:S08]  /*03c0*/  DFMA R10, -R4, R2, R6 ;  /* 0x00000002040a722b */ /* 0x000fd00000000106 */
[----:B------:R-:W-:Y:S01]  /*03d0*/  DFMA R2, R8, R10, R2 ;  /* 0x0000000a0802722b */ /* 0x000fe20000000002 */
[----:B------:R-:W-:-:S09]  /*03e0*/  FSETP.GEU.AND P1, PT, |R7|, 6.5827683646048100446e-37, PT ;  /* 0x036000000700780b */ /* 0x000fd20003f2e200 */
[----:B------:R-:W-:-:S05]  /*03f0*/  FFMA R8, RZ, R5, R3 ;  /* 0x00000005ff087223 */ /* 0x000fca0000000003 */
[----:B------:R-:W-:-:S13]  /*0400*/  FSETP.GT.AND P0, PT, |R8|, 1.469367938527859385e-39, PT ;  /* 0x001000000800780b */ /* 0x000fda0003f04200 */
[----:B------:R-:W-:Y:S05]  /*0410*/  @P0 BRA P1, `(.L_x_23) ;  /* 0x0000000000080947 */ /* 0x000fea0000800000 */
[----:B------:R-:W-:-:S07]  /*0420*/  MOV R10, 0x440 ;  /* 0x00000440000a7802 */ /* 0x000fce0000000f00 */
[----:B------:R-:W-:Y:S05]  /*0430*/  CALL.REL.NOINC `($__internal_1_$__cuda_sm20_div_rn_f64_full) ;  /* 0x0000000000187944 */ /* 0x000fea0003c00000 */
.L_x_23:
[----:B------:R-:W-:Y:S05]  /*0440*/  BSYNC.RECONVERGENT B0 ;  /* 0x0000000000007941 */ /* 0x000fea0003800200 */
.L_x_22:
[----:B------:R-:W0:Y:S01]  /*0450*/  LDC.64 R4, c[0x0][0x380] ;  /* 0x0000e000ff047b82 */ /* 0x000e220000000a00 */
[----:B------:R-:W1:Y:S01]  /*0460*/  F2F.F32.F64 R3, R2 ;  /* 0x0000000200037310 */ /* 0x000e620000301000 */
[----:B0-----:R-:W-:-:S05]  /*0470*/  IMAD.WIDE R4, R0, 0x4, R4 ;  /* 0x0000000400047825 */ /* 0x001fca00078e0204 */
[----:B-1----:R-:W-:Y:S01]  /*0480*/  STG.E desc[UR4][R4.64], R3 ;  /* 0x0000000304007986 */ /* 0x002fe2000c101904 */
[----:B------:R-:W-:Y:S05]  /*0490*/  EXIT ;  /* 0x000000000000794d */ /* 0x000fea0003800000 */
        .weak           $__internal_1_$__cuda_sm20_div_rn_f64_full
        .type           $__internal_1_$__cuda_sm20_div_rn_f64_full,@function
        .size           $__internal_1_$__cuda_sm20_div_rn_f64_full,(.L_x_57 - $__internal_1_$__cuda_sm20_div_rn_f64_full)
$__internal_1_$__cuda_sm20_div_rn_f64_full:
[C---:B------:R-:W-:Y:S01]  /*04a0*/  FSETP.GEU.AND P0, PT, |R5|.reuse, 1.469367938527859385e-39, PT ;  /* 0x001000000500780b */ /* 0x040fe20003f0e200 */
[----:B------:R-:W-:Y:S01]  /*04b0*/  IMAD.MOV.U32 R16, RZ, RZ, 0x1 ;  /* 0x00000001ff107424 */ /* 0x000fe200078e00ff */
[----:B------:R-:W-:Y:S01]  /*04c0*/  LOP3.LUT R2, R5, 0x800fffff, RZ, 0xc0, !PT ;  /* 0x800fffff05027812 */ /* 0x000fe200078ec0ff */
[----:B------:R-:W-:Y:S01]  /*04d0*/  BSSY.RECONVERGENT B1, `(.L_x_24) ;  /* 0x0000055000017945 */ /* 0x000fe20003800200 */
[C---:B------:R-:W-:Y:S02]  /*04e0*/  FSETP.GEU.AND P2, PT, |R7|.reuse, 1.469367938527859385e-39, PT ;  /* 0x001000000700780b */ /* 0x040fe40003f4e200 */
[----:B------:R-:W-:Y:S01]  /*04f0*/  LOP3.LUT R3, R2, 0x3ff00000, RZ, 0xfc, !PT ;  /* 0x3ff0000002037812 */ /* 0x000fe200078efcff */
[----:B------:R-:W-:Y:S01]  /*0500*/  IMAD.MOV.U32 R2, RZ, RZ, R4 ;  /* 0x000000ffff027224 */ /* 0x000fe200078e0004 */
[----:B------:R-:W-:Y:S02]  /*0510*/  LOP3.LUT R11, R7, 0x7ff00000, RZ, 0xc0, !PT ;  /* 0x7ff00000070b7812 */ /* 0x000fe400078ec0ff */
[----:B------:R-:W-:-:S03]  /*0520*/  LOP3.LUT R14, R5, 0x7ff00000, RZ, 0xc0, !PT ;  /* 0x7ff00000050e7812 */ /* 0x000fc600078ec0ff */
[----:B------:R-:W-:Y:S01]  /*0530*/  @!P0 DMUL R2, R4, 8.98846567431157953865e+307 ;  /* 0x7fe0000004028828 */ /* 0x000fe20000000000 */
[----:B------:R-:W-:-:S03]  /*0540*/  ISETP.GE.U32.AND P1, PT, R11, R14, PT ;  /* 0x0000000e0b00720c */ /* 0x000fc60003f26070 */
[----:B------:R-:W-:Y:S01]  /*0550*/  @!P2 LOP3.LUT R12, R5, 0x7ff00000, RZ, 0xc0, !PT ;  /* 0x7ff00000050ca812 */ /* 0x000fe200078ec0ff */
[----:B------:R-:W-:Y:S01]  /*0560*/  @!P2 IMAD.MOV.U32 R18, RZ, RZ, RZ ;  /* 0x000000ffff12a224 */ /* 0x000fe200078e00ff */
[----:B------:R-:W0:Y:S02]  /*0570*/  MUFU.RCP64H R17, R3 ;  /* 0x0000000300117308 */ /* 0x000e240000001800 */
[----:B------:R-:W-:Y:S01]  /*0580*/  @!P2 ISETP.GE.U32.AND P3, PT, R11, R12, PT ;  /* 0x0000000c0b00a20c */ /* 0x000fe20003f66070 */
[----:B------:R-:W-:-:S05]  /*0590*/  IMAD.MOV.U32 R12, RZ, RZ, 0x1ca00000 ;  /* 0x1ca00000ff0c7424 */ /* 0x000fca00078e00ff */
[----:B------:R-:W-:-:S04]  /*05a0*/  @!P2 SEL R13, R12, 0x63400000, !P3 ;  /* 0x634000000c0da807 */ /* 0x000fc80005800000 */
[----:B------:R-:W-:-:S04]  /*05b0*/  @!P2 LOP3.LUT R13, R13, 0x80000000, R7, 0xf8, !PT ;  /* 0x800000000d0da812 */ /* 0x000fc800078ef807 */
[----:B------:R-:W-:Y:S01]  /*05c0*/  @!P2 LOP3.LUT R19, R13, 0x100000, RZ, 0xfc, !PT ;  /* 0x001000000d13a812 */ /* 0x000fe200078efcff */
[----:B0-----:R-:W-:-:S08]  /*05d0*/  DFMA R8, R16, -R2, 1 ;  /* 0x3ff000001008742b */ /* 0x001fd00000000802 */
[----:B------:R-:W-:-:S08]  /*05e0*/  DFMA R8, R8, R8, R8 ;  /* 0x000000080808722b */ /* 0x000fd00000000008 */
[----:B------:R-:W-:Y:S01]  /*05f0*/  DFMA R16, R16, R8, R16 ;  /* 0x000000081010722b */ /* 0x000fe20000000010 */
[----:B------:R-:W-:Y:S01]  /*0600*/  SEL R9, R12, 0x63400000, !P1 ;  /* 0x634000000c097807 */ /* 0x000fe20004800000 */
[----:B------:R-:W-:-:S03]  /*0610*/  IMAD.MOV.U32 R8, RZ, RZ, R6 ;  /* 0x000000ffff087224 */ /* 0x000fc600078e0006 */
[----:B------:R-:W-:-:S03]  /*0620*/  LOP3.LUT R9, R9, 0x800fffff, R7, 0xf8, !PT ;  /* 0x800fffff09097812 */ /* 0x000fc600078ef807 */
[----:B------:R-:W-:-:S03]  /*0630*/  DFMA R20, R16, -R2, 1 ;  /* 0x3ff000001014742b */ /* 0x000fc60000000802 */
[----:B------:R-:W-:-:S05]  /*0640*/  @!P2 DFMA R8, R8, 2, -R18 ;  /* 0x400000000808a82b */ /* 0x000fca0000000812 */
[----:B------:R-:W-:Y:S01]  /*0650*/  DFMA R16, R16, R20, R16 ;  /* 0x000000141010722b */ /* 0x000fe20000000010 */
[----:B------:R-:W-:Y:S02]  /*0660*/  IMAD.MOV.U32 R21, RZ, RZ, R11 ;  /* 0x000000ffff157224 */ /* 0x000fe400078e000b */
[----:B------:R-:W-:Y:S01]  /*0670*/  IMAD.MOV.U32 R20, RZ, RZ, R14 ;  /* 0x000000ffff147224 */ /* 0x000fe200078e000e */
[----:B------:R-:W-:Y:S02]  /*0680*/  @!P0 LOP3.LUT R20, R3, 0x7ff00000, RZ, 0xc0, !PT ;  /* 0x7ff0000003148812 */ /* 0x000fe400078ec0ff */
[----:B------:R-:W-:Y:S02]  /*0690*/  @!P2 LOP3.LUT R21, R9, 0x7ff00000, RZ, 0xc0, !PT ;  /* 0x7ff000000915a812 */ /* 0x000fe400078ec0ff */
[----:B------:R-:W-:Y:S01]  /*06a0*/  DMUL R18, R16, R8 ;  /* 0x0000000810127228 */ /* 0x000fe20000000000 */
[----:B------:R-:W-:Y:S02]  /*06b0*/  VIADD R22, R20, 0xffffffff ;  /* 0xffffffff14167836 */ /* 0x000fe40000000000 */
[----:B------:R-:W-:-:S05]  /*06c0*/  VIADD R13, R21, 0xffffffff ;  /* 0xffffffff150d7836 */ /* 0x000fca0000000000 */
[----:B------:R-:W-:Y:S01]  /*06d0*/  DFMA R14, R18, -R2, R8 ;  /* 0x80000002120e722b */ /* 0x000fe20000000008 */
[----:B------:R-:W-:-:S04]  /*06e0*/  ISETP.GT.U32.AND P0, PT, R13, 0x7feffffe, PT ;  /* 0x7feffffe0d00780c */ /* 0x000fc80003f04070 */
[----:B------:R-:W-:-:S03]  /*06f0*/  ISETP.GT.U32.OR P0, PT, R22, 0x7feffffe, P0 ;  /* 0x7feffffe1600780c */ /* 0x000fc60000704470 */
[----:B------:R-:W-:-:S10]  /*0700*/  DFMA R14, R16, R14, R18 ;  /* 0x0000000e100e722b */ /* 0x000fd40000000012 */
[----:B------:R-:W-:Y:S05]  /*0710*/  @P0 BRA `(.L_x_25) ;  /* 0x00000000006c0947 */ /* 0x000fea0003800000 */
[----:B------:R-:W-:-:S04]  /*0720*/  LOP3.LUT R16, R5, 0x7ff00000, RZ, 0xc0, !PT ;  /* 0x7ff0000005107812 */ /* 0x000fc800078ec0ff */
[CC--:B------:R-:W-:Y:S02]  /*0730*/  VIADDMNMX R6, R11.reuse, -R16.reuse, 0xb9600000, !PT ;  /* 0xb96000000b067446 */ /* 0x0c0fe40007800910 */
[----:B------:R-:W-:Y:S02]  /*0740*/  ISETP.GE.U32.AND P0, PT, R11, R16, PT ;  /* 0x000000100b00720c */ /* 0x000fe40003f06070 */
[----:B------:R-:W-:Y:S02]  /*0750*/  VIMNMX R6, PT, PT, R6, 0x46a00000, PT ;  /* 0x46a0000006067848 */ /* 0x000fe40003fe0100 */
[----:B------:R-:W-:-:S05]  /*0760*/  SEL R11, R12, 0x63400000, !P0 ;  /* 0x634000000c0b7807 */ /* 0x000fca0004000000 */
[----:B------:R-:W-:Y:S02]  /*0770*/  IMAD.IADD R11, R6, 0x1, -R11 ;  /* 0x00000001060b7824 */ /* 0x000fe400078e0a0b */
[----:B------:R-:W-:Y:S02]  /*0780*/  IMAD.MOV.U32 R6, RZ, RZ, RZ ;  /* 0x000000ffff067224 */ /* 0x000fe400078e00ff */
[----:B------:R-:W-:-:S06]  /*0790*/  VIADD R7, R11, 0x7fe00000 ;  /* 0x7fe000000b077836 */ /* 0x000fcc0000000000 */
[----:B------:R-:W-:-:S10]  /*07a0*/  DMUL R12, R14, R6 ;  /* 0x000000060e0c7228 */ /* 0x000fd40000000000 */
[----:B------:R-:W-:-:S13]  /*07b0*/  FSETP.GTU.AND P0, PT, |R13|, 1.469367938527859385e-39, PT ;  /* 0x001000000d00780b */ /* 0x000fda0003f0c200 */
[----:B------:R-:W-:Y:S05]  /*07c0*/  @P0 BRA `(.L_x_26) ;  /* 0x0000000000940947 */ /* 0x000fea0003800000 */
[----:B------:R-:W-:Y:S01]  /*07d0*/  DFMA R2, R14, -R2, R8 ;  /* 0x800000020e02722b */ /* 0x000fe20000000008 */
[----:B------:R-:W-:-:S09]  /*07e0*/  IMAD.MOV.U32 R6, RZ, RZ, RZ ;  /* 0x000000ffff067224 */ /* 0x000fd200078e00ff */
[C---:B------:R-:W-:Y:S02]  /*07f0*/  FSETP.NEU.AND P0, PT, R3.reuse, RZ, PT ;  /* 0x000000ff0300720b */ /* 0x040fe40003f0d000 */
[----:B------:R-:W-:-:S04]  /*0800*/  LOP3.LUT R5, R3, 0x80000000, R5, 0x48, !PT ;  /* 0x8000000003057812 */ /* 0x000fc800078e4805 */
[----:B------:R-:W-:-:S07]  /*0810*/  LOP3.LUT R7, R5, R7, RZ, 0xfc, !PT ;  /* 0x0000000705077212 */ /* 0x000fce00078efcff */
[----:B------:R-:W-:Y:S05]  /*0820*/  @!P0 BRA `(.L_x_26) ;  /* 0x00000000007c8947 */ /* 0x000fea0003800000 */
[----:B------:R-:W-:Y:S01]  /*0830*/  IMAD.MOV R3, RZ, RZ, -R11 ;  /* 0x000000ffff037224 */ /* 0x000fe200078e0a0b */
[----:B------:R-:W-:Y:S01]  /*0840*/  DMUL.RP R6, R14, R6 ;  /* 0x000000060e067228 */ /* 0x000fe20000008000 */
[----:B------:R-:W-:Y:S01]  /*0850*/  IMAD.MOV.U32 R2, RZ, RZ, RZ ;  /* 0x000000ffff027224 */ /* 0x000fe200078e00ff */
[----:B------:R-:W-:-:S05]  /*0860*/  IADD3 R11, PT, PT, -R11, -0x43300000, RZ ;  /* 0xbcd000000b0b7810 */ /* 0x000fca0007ffe1ff */
[----:B------:R-:W-:-:S03]  /*0870*/  DFMA R2, R12, -R2, R14 ;  /* 0x800000020c02722b */ /* 0x000fc6000000000e */
[----:B------:R-:W-:-:S07]  /*0880*/  LOP3.LUT R5, R7, R5, RZ, 0x3c, !PT ;  /* 0x0000000507057212 */ /* 0x000fce00078e3cff */
[----:B------:R-:W-:-:S04]  /*0890*/  FSETP.NEU.AND P0, PT, |R3|, R11, PT ;  /* 0x0000000b0300720b */ /* 0x000fc80003f0d200 */
[----:B------:R-:W-:Y:S02]  /*08a0*/  FSEL R12, R6, R12, !P0 ;  /* 0x0000000c060c7208 */ /* 0x000fe40004000000 */
[----:B------:R-:W-:Y:S01]  /*08b0*/  FSEL R13, R5, R13, !P0 ;  /* 0x0000000d050d7208 */ /* 0x000fe20004000000 */
[----:B------:R-:W-:Y:S06]  /*08c0*/  BRA `(.L_x_26) ;  /* 0x0000000000547947 */ /* 0x000fec0003800000 */
.L_x_25:
[----:B------:R-:W-:-:S14]  /*08d0*/  DSETP.NAN.AND P0, PT, R6, R6, PT ;  /* 0x000000060600722a */ /* 0x000fdc0003f08000 */
[----:B------:R-:W-:Y:S05]  /*08e0*/  @P0 BRA `(.L_x_27) ;  /* 0x0000000000440947 */ /* 0x000fea0003800000 */
[----:B------:R-:W-:-:S14]  /*08f0*/  DSETP.NAN.AND P0, PT, R4, R4, PT ;  /* 0x000000040400722a */ /* 0x000fdc0003f08000 */
[----:B------:R-:W-:Y:S05]  /*0900*/  @P0 BRA `(.L_x_28) ;  /* 0x0000000000300947 */ /* 0x000fea0003800000 */
[----:B------:R-:W-:Y:S01]  /*0910*/  ISETP.NE.AND P0, PT, R21, R20, PT ;  /* 0x000000141500720c */ /* 0x000fe20003f05270 */
[----:B------:R-:W-:Y:S02]  /*0920*/  IMAD.MOV.U32 R12, RZ, RZ, 0x0 ;  /* 0x00000000ff0c7424 */ /* 0x000fe400078e00ff */
[----:B------:R-:W-:-:S10]  /*0930*/  IMAD.MOV.U32 R13, RZ, RZ, -0x80000 ;  /* 0xfff80000ff0d7424 */ /* 0x000fd400078e00ff */
[----:B------:R-:W-:Y:S05]  /*0940*/  @!P0 BRA `(.L_x_26) ;  /* 0x0000000000348947 */ /* 0x000fea0003800000 */
[----:B------:R-:W-:Y:S02]  /*0950*/  ISETP.NE.AND P0, PT, R21, 0x7ff00000, PT ;  /* 0x7ff000001500780c */ /* 0x000fe40003f05270 */
[----:B------:R-:W-:Y:S02]  /*0960*/  LOP3.LUT R13, R7, 0x80000000, R5, 0x48, !PT ;  /* 0x80000000070d7812 */ /* 0x000fe400078e4805 */
[----:B------:R-:W-:-:S13]  /*0970*/  ISETP.EQ.OR P0, PT, R20, RZ, !P0 ;  /* 0x000000ff1400720c */ /* 0x000fda0004702670 */
[----:B------:R-:W-:Y:S01]  /*0980*/  @P0 LOP3.LUT R2, R13, 0x7ff00000, RZ, 0xfc, !PT ;  /* 0x7ff000000d020812 */ /* 0x000fe200078efcff */
[----:B------:R-:W-:Y:S02]  /*0990*/  @!P0 IMAD.MOV.U32 R12, RZ, RZ, RZ ;  /* 0x000000ffff0c8224 */ /* 0x000fe400078e00ff */
[----:B------:R-:W-:Y:S02]  /*09a0*/  @P0 IMAD.MOV.U32 R12, RZ, RZ, RZ ;  /* 0x000000ffff0c0224 */ /* 0x000fe400078e00ff */
[----:B------:R-:W-:Y:S01]  /*09b0*/  @P0 IMAD.MOV.U32 R13, RZ, RZ, R2 ;  /* 0x000000ffff0d0224 */ /* 0x000fe200078e0002 */
[----:B------:R-:W-:Y:S06]  /*09c0*/  BRA `(.L_x_26) ;  /* 0x0000000000147947 */ /* 0x000fec0003800000 */
.L_x_28:
[----:B------:R-:W-:Y:S01]  /*09d0*/  LOP3.LUT R13, R5, 0x80000, RZ, 0xfc, !PT ;  /* 0x00080000050d7812 */ /* 0x000fe200078efcff */
[----:B------:R-:W-:Y:S01]  /*09e0*/  IMAD.MOV.U32 R12, RZ, RZ, R4 ;  /* 0x000000ffff0c7224 */ /* 0x000fe200078e0004 */
[----:B------:R-:W-:Y:S06]  /*09f0*/  BRA `(.L_x_26) ;  /* 0x0000000000087947 */ /* 0x000fec0003800000 */
.L_x_27:
[----:B------:R-:W-:Y:S01]  /*0a00*/  LOP3.LUT R13, R7, 0x80000, RZ, 0xfc, !PT ;  /* 0x00080000070d7812 */ /* 0x000fe200078efcff */
[----:B------:R-:W-:-:S07]  /*0a10*/  IMAD.MOV.U32 R12, RZ, RZ, R6 ;  /* 0x000000ffff0c7224 */ /* 0x000fce00078e0006 */
.L_x_26:
[----:B------:R-:W-:Y:S05]  /*0a20*/  BSYNC.RECONVERGENT B1 ;  /* 0x0000000000017941 */ /* 0x000fea0003800200 */
.L_x_24:
[----:B------:R-:W-:Y:S02]  /*0a30*/  IMAD.MOV.U32 R11, RZ, RZ, 0x0 ;  /* 0x00000000ff0b7424 */ /* 0x000fe400078e00ff */
[----:B------:R-:W-:Y:S02]  /*0a40*/  IMAD.MOV.U32 R2, RZ, RZ, R12 ;  /* 0x000000ffff027224 */ /* 0x000fe400078e000c */
[----:B------:R-:W-:Y:S01]  /*0a50*/  IMAD.MOV.U32 R3, RZ, RZ, R13 ;  /* 0x000000ffff037224 */ /* 0x000fe200078e000d */
[----:B------:R-:W-:Y:S06]  /*0a60*/  RET.REL.NODEC R10 `(_Z5p_j_iPfS_S_ddii) ;  /* 0xfffffff40a647950 */ /* 0x000fec0003c3ffff */
.L_x_29:
        /* <DEDUP_REMOVED lines=9> */
.L_x_57:


//--------------------- .text._Z5b_j_iPfS_S_ddddii --------------------------
	.section	.text._Z5b_j_iPfS_S_ddddii,"ax",@progbits
	.align	128
        .global         _Z5b_j_iPfS_S_ddddii
        .type           _Z5b_j_iPfS_S_ddddii,@function
        .size           _Z5b_j_iPfS_S_ddddii,(.L_x_60 - _Z5b_j_iPfS_S_ddddii)
        .other          _Z5b_j_iPfS_S_ddddii,@"STO_CUDA_ENTRY STV_DEFAULT"
_Z5b_j_iPfS_S_ddddii:
.text._Z5b_j_iPfS_S_ddddii:
        /* <DEDUP_REMOVED lines=17> */
[----:B------:R-:W0:Y:S01]  /*0110*/  LDC R0, c[0x0][0x3ac] ;  /* 0x0000eb00ff007b82 */ /* 0x000e220000000800 */
[----:B------:R-:W1:Y:S07]  /*0120*/  LDCU.64 UR10, c[0x0][0x358] ;  /* 0x00006b00ff0a77ac */ /* 0x000e6e0008000a00 */
[----:B------:R-:W2:Y:S01]  /*0130*/  LDC.64 R10, c[0x0][0x3a8] ;  /* 0x0000ea00ff0a7b82 */ /* 0x000ea20000000a00 */
[----:B0-----:R-:W2:Y:S01]  /*0140*/  MUFU.RCP64H R5, R0 ;  /* 0x0000000000057308 */ /* 0x001ea20000001800 */
[----:B------:R-:W-:-:S05]  /*0150*/  VIADD R4, R0, 0x300402 ;  /* 0x0030040200047836 */ /* 0x000fca0000000000 */
[----:B------:R-:W-:Y:S01]  /*0160*/  FSETP.GEU.AND P0, PT, |R4|, 5.8789094863358348022e-39, PT ;  /* 0x004004020400780b */ /* 0x000fe20003f0e200 */
[----:B--2---:R-:W-:-:S08]  /*0170*/  DFMA R6, R4, -R10, 1 ;  /* 0x3ff000000406742b */ /* 0x004fd0000000080a */
[----:B------:R-:W-:-:S08]  /*0180*/  DFMA R6, R6, R6, R6 ;  /* 0x000000060606722b */ /* 0x000fd00000000006 */
[----:B------:R-:W-:-:S08]  /*0190*/  DFMA R6, R4, R6, R4 ;  /* 0x000000060406722b */ /* 0x000fd00000000004 */
[----:B------:R-:W-:-:S08]  /*01a0*/  DFMA R10, R6, -R10, 1 ;  /* 0x3ff00000060a742b */ /* 0x000fd0000000080a */
[----:B------:R-:W-:-:S10]  /*01b0*/  DFMA R10, R6, R10, R6 ;  /* 0x0000000a060a722b */ /* 0x000fd40000000006 */
[----:B------:R-:W-:Y:S02]  /*01c0*/  R2UR UR4, R10 ;  /* 0x000000000a0472ca */ /* 0x000fe400000e0000 */
[----:B------:R-:W-:Y:S01]  /*01d0*/  R2UR UR5, R11 ;  /* 0x000000000b0572ca */ /* 0x000fe200000e0000 */
[----:B-1----:R-:W-:-:S14]  /*01e0*/  @P0 BRA `(.L_x_30) ;  /* 0x0000000000100947 */ /* 0x002fdc0003800000 */
[----:B------:R-:W-:-:S05]  /*01f0*/  LOP3.LUT R0, R0, 0x7fffffff, RZ, 0xc0, !PT ;  /* 0x7fffffff00007812 */ /* 0x000fca00078ec0ff */
[----:B------:R-:W-:Y:S01]  /*0200*/  VIADD R6, R0, 0xfff00000 ;  /* 0xfff0000000067836 */ /* 0x000fe20000000000 */
[----:B------:R-:W-:-:S07]  /*0210*/  MOV R0, 0x230 ;  /* 0x0000023000007802 */ /* 0x000fce0000000f00 */
[----:B------:R-:W-:Y:S05]  /*0220*/  CALL.REL.NOINC `($__internal_2_$__cuda_sm20_dblrcp_rn_slowpath_v3) ;  /* 0x0000000c00607944 */ /* 0x000fea0003c00000 */
.L_x_30:
[----:B------:R-:W0:Y:S01]  /*0230*/  LDC.64 R20, c[0x0][0x388] ;  /* 0x0000e200ff147b82 */ /* 0x000e220000000a00 */
[----:B------:R-:W1:Y:S07]  /*0240*/  LDCU UR6, c[0x0][0x3b8] ;  /* 0x00007700ff0677ac */ /* 0x000e6e0008000800 */
[----:B------:R-:W2:Y:S01]  /*0250*/  LDC.64 R4, c[0x0][0x398] ;  /* 0x0000e600ff047b82 */ /* 0x000ea20000000a00 */
[----:B-1----:R-:W-:-:S04]  /*0260*/  IMAD R0, R2, UR6, R9 ;  /* 0x0000000602007c24 */ /* 0x002fc8000f8e0209 */
[----:B0-----:R-:W-:-:S05]  /*0270*/  IMAD.WIDE R20, R0, 0x4, R20 ;  /* 0x0000000400147825 */ /* 0x001fca00078e0214 */
[----:B------:R-:W3:Y:S04]  /*0280*/  LDG.E R3, desc[UR10][R20.64+0x4] ;  /* 0x0000040a14037981 */ /* 0x000ee8000c1e1900 */
[----:B------:R-:W3:Y:S01]  /*0290*/  LDG.E R8, desc[UR10][R20.64+-0x4] ;  /* 0xfffffc0a14087981 */ /* 0x000ee2000c1e1900 */
[----:B--2---:R-:W-:Y:S01]  /*02a0*/  DADD R4, R4, R4 ;  /* 0x0000000004047229 */ /* 0x004fe20000000004 */
[----:B------:R-:W-:Y:S09]  /*02b0*/  BSSY.RECONVERGENT B0, `(.L_x_31) ;  /* 0x0000020000007945 */ /* 0x000ff20003800200 */
[----:B------:R-:W-:-:S02]  /*02c0*/  R2UR UR7, R5 ;  /* 0x00000000050772ca */ /* 0x000fc400000e0000 */
[----:B------:R-:W-:Y:S01]  /*02d0*/  R2UR UR6, R4 ;  /* 0x00000000040672ca */ /* 0x000fe200000e0000 */
[----:B------:R-:W-:-:S10]  /*02e0*/  IMAD.MOV.U32 R4, RZ, RZ, 0x1 ;  /* 0x00000001ff047424 */ /* 0x000fd400078e00ff */
[----:B------:R-:W0:Y:S01]  /*02f0*/  MUFU.RCP64H R5, UR7 ;  /* 0x0000000700057d08 */ /* 0x000e220008001800 */
[----:B------:R-:W-:Y:S02]  /*0300*/  IMAD.U32 R7, RZ, RZ, UR7 ;  /* 0x00000007ff077e24 */ /* 0x000fe4000f8e00ff */
[----:B------:R-:W-:-:S06]  /*0310*/  IMAD.U32 R6, RZ, RZ, UR6 ;  /* 0x00000006ff067e24 */ /* 0x000fcc000f8e00ff */
[----:B0-----:R-:W-:-:S08]  /*0320*/  DFMA R6, R4, -R6, 1 ;  /* 0x3ff000000406742b */ /* 0x001fd00000000806 */
[----:B------:R-:W-:-:S08]  /*0330*/  DFMA R6, R6, R6, R6 ;  /* 0x000000060606722b */ /* 0x000fd00000000006 */
[----:B------:R-:W-:Y:S01]  /*0340*/  DFMA R6, R4, R6, R4 ;  /* 0x000000060406722b */ /* 0x000fe20000000004 */
[----:B------:R-:W-:Y:S01]  /*0350*/  IMAD.U32 R4, RZ, RZ, UR6 ;  /* 0x00000006ff047e24 */ /* 0x000fe2000f8e00ff */
[----:B------:R-:W-:-:S06]  /*0360*/  MOV R5, UR7 ;  /* 0x0000000700057c02 */ /* 0x000fcc0008000f00 */
[----:B------:R-:W-:-:S08]  /*0370*/  DFMA R4, R6, -R4, 1 ;  /* 0x3ff000000604742b */ /* 0x000fd00000000804 */
[----:B------:R-:W-:Y:S01]  /*0380*/  DFMA R4, R6, R4, R6 ;  /* 0x000000040604722b */ /* 0x000fe20000000006 */
[----:B---3--:R-:W-:-:S04]  /*0390*/  FADD R3, R3, -R8 ;  /* 0x8000000803037221 */ /* 0x008fc80000000000 */
[----:B------:R-:W0:Y:S03]  /*03a0*/  F2F.F64.F32 R12, R3 ;  /* 0x00000003000c7310 */ /* 0x000e260000201800 */
[----:B0-----:R-:W-:Y:S01]  /*03b0*/  DMUL R6, R12, R4 ;  /* 0x000000040c067228 */ /* 0x001fe20000000000 */
[----:B------:R-:W-:-:S07]  /*03c0*/  FSETP.GEU.AND P1, PT, |R13|, 6.5827683646048100446e-37, PT ;  /* 0x036000000d00780b */ /* 0x000fce0003f2e200 */
[----:B------:R-:W-:-:S08]  /*03d0*/  DFMA R10, R6, -UR6, R12 ;  /* 0x80000006060a7c2b */ /* 0x000fd0000800000c */
[----:B------:R-:W-:-:S10]  /*03e0*/  DFMA R4, R4, R10, R6 ;  /* 0x0000000a0404722b */ /* 0x000fd40000000006 */
[----:B------:R-:W-:-:S05]  /*03f0*/  FFMA R6, RZ, UR7, R5 ;  /* 0x00000007ff067c23 */ /* 0x000fca0008000005 */
[----:B------:R-:W-:-:S13]  /*0400*/  FSETP.GT.AND P0, PT, |R6|, 1.469367938527859385e-39, PT ;  /* 0x001000000600780b */ /* 0x000fda0003f04200 */
[----:B------:R-:W-:Y:S05]  /*0410*/  @P0 BRA P1, `(.L_x_32) ;  /* 0x0000000000240947 */ /* 0x000fea0000800000 */
[----:B------:R-:W-:Y:S01]  /*0420*/  IMAD.U32 R5, RZ, RZ, UR7 ;  /* 0x00000007ff057e24 */ /* 0x000fe2000f8e00ff */
[----:B------:R-:W-:Y:S01]  /*0430*/  MOV R6, 0x490 ;  /* 0x0000049000067802 */ /* 0x000fe20000000f00 */
[----:B------:R-:W-:Y:S02]  /*0440*/  IMAD.U32 R15, RZ, RZ, UR7 ;  /* 0x00000007ff0f7e24 */ /* 0x000fe4000f8e00ff */
[----:B------:R-:W-:Y:S02]  /*0450*/  IMAD.U32 R14, RZ, RZ, UR6 ;  /* 0x00000006ff0e7e24 */ /* 0x000fe4000f8e00ff */
[----:B------:R-:W-:Y:S02]  /*0460*/  IMAD.U32 R4, RZ, RZ, UR6 ;  /* 0x00000006ff047e24 */ /* 0x000fe4000f8e00ff */
[----:B------:R-:W-:-:S07]  /*0470*/  IMAD.MOV.U32 R15, RZ, RZ, R5 ;  /* 0x000000ffff0f7224 */ /* 0x000fce00078e0005 */
[----:B------:R-:W-:Y:S05]  /*0480*/  CALL.REL.NOINC `($__internal_3_$__cuda_sm20_div_rn_f64_full) ;  /* 0x0000000c007c7944 */ /* 0x000fea0003c00000 */
[----:B------:R-:W-:Y:S01]  /*0490*/  IMAD.MOV.U32 R4, RZ, RZ, R28 ;  /* 0x000000ffff047224 */ /* 0x000fe200078e001c */
[----:B------:R-:W-:-:S07]  /*04a0*/  MOV R5, R29 ;  /* 0x0000001d00057202 */ /* 0x000fce0000000f00 */
.L_x_32:
[----:B------:R-:W-:Y:S05]  /*04b0*/  BSYNC.RECONVERGENT B0 ;  /* 0x0000000000007941 */ /* 0x000fea0003800200 */
.L_x_31:
[----:B------:R-:W0:Y:S08]  /*04c0*/  LDC R7, c[0x0][0x3b8] ;  /* 0x0000ee00ff077b82 */ /* 0x000e300000000800 */
[----:B------:R-:W1:Y:S01]  /*04d0*/  LDC.64 R18, c[0x0][0x390] ;  /* 0x0000e400ff127b82 */ /* 0x000e620000000a00 */
[--C-:B0-----:R-:W-:Y:S02]  /*04e0*/  IMAD R2, R2, R7, R7.reuse ;  /* 0x0000000702027224 */ /* 0x101fe400078e0207 */
[----:B------:R-:W-:-:S04]  /*04f0*/  IMAD.MOV R3, RZ, RZ, -R7 ;  /* 0x000000ffff037224 */ /* 0x000fc800078e0a07 */
[----:B------:R-:W-:Y:S02]  /*0500*/  IMAD R2, R3, 0x2, R2 ;  /* 0x0000000203027824 */ /* 0x000fe400078e0202 */
[----:B------:R-:W-:Y:S02]  /*0510*/  IMAD.IADD R3, R0, 0x1, R7 ;  /* 0x0000000100037824 */ /* 0x000fe400078e0207 */
[----:B------:R-:W-:Y:S01]  /*0520*/  IMAD.IADD R9, R9, 0x1, R2 ;  /* 0x0000000109097824 */ /* 0x000fe200078e0202 */
[----:B------:R-:W0:Y:S01]  /*0530*/  LDC.64 R6, c[0x0][0x3a0] ;  /* 0x0000e800ff067b82 */ /* 0x000e220000000a00 */
[----:B-1----:R-:W-:-:S04]  /*0540*/  IMAD.WIDE R2, R3, 0x4, R18 ;  /* 0x0000000403027825 */ /* 0x002fc800078e0212 */
[----:B------:R-:W-:Y:S01]  /*0550*/  IMAD.WIDE R18, R9, 0x4, R18 ;  /* 0x0000000409127825 */ /* 0x000fe200078e0212 */
[----:B------:R1:W2:Y:S04]  /*0560*/  LDG.E R8, desc[UR10][R2.64] ;  /* 0x0000000a02087981 */ /* 0x0002a8000c1e1900 */
[----:B------:R-:W2:Y:S01]  /*0570*/  LDG.E R13, desc[UR10][R18.64] ;  /* 0x0000000a120d7981 */ /* 0x000ea2000c1e1900 */
[----:B------:R-:W-:Y:S01]  /*0580*/  BSSY.RECONVERGENT B0, `(.L_x_33) ;  /* 0x0000021000007945 */ /* 0x000fe20003800200 */
[----:B0-----:R-:W-:-:S10]  /*0590*/  DADD R6, R6, R6 ;  /* 0x0000000006067229 */ /* 0x001fd40000000006 */
[----:B------:R-:W-:Y:S02]  /*05a0*/  R2UR UR9, R7 ;  /* 0x00000000070972ca */ /* 0x000fe400000e0000 */
[----:B------:R-:W-:Y:S02]  /*05b0*/  R2UR UR8, R6 ;  /* 0x00000000060872ca */ /* 0x000fe400000e0000 */
[----:B------:R-:W-:-:S09]  /*05c0*/  MOV R6, 0x1 ;  /* 0x0000000100067802 */ /* 0x000fd20000000f00 */
[----:B------:R-:W0:Y:S01]  /*05d0*/  MUFU.RCP64H R7, UR9 ;  /* 0x0000000900077d08 */ /* 0x000e220008001800 */
[----:B------:R-:W-:Y:S02]  /*05e0*/  IMAD.U32 R11, RZ, RZ, UR9 ;  /* 0x00000009ff0b7e24 */ /* 0x000fe4000f8e00ff */
[----:B------:R-:W-:Y:S02]  /*05f0*/  IMAD.U32 R10, RZ, RZ, UR8 ;  /* 0x00000008ff0a7e24 */ /* 0x000fe4000f8e00ff */
[----:B-1----:R-:W-:Y:S02]  /*0600*/  IMAD.U32 R2, RZ, RZ, UR8 ;  /* 0x00000008ff027e24 */ /* 0x002fe4000f8e00ff */
[----:B------:R-:W-:Y:S02]  /*0610*/  IMAD.U32 R3, RZ, RZ, UR9 ;  /* 0x00000009ff037e24 */ /* 0x000fe4000f8e00ff */
[----:B0-----:R-:W-:-:S08]  /*0620*/  DFMA R10, R6, -R10, 1 ;  /* 0x3ff00000060a742b */ /* 0x001fd0000000080a */
[----:B------:R-:W-:-:S08]  /*0630*/  DFMA R10, R10, R10, R10 ;  /* 0x0000000a0a0a722b */ /* 0x000fd0000000000a */
[----:B------:R-:W-:-:S08]  /*0640*/  DFMA R10, R6, R10, R6 ;  /* 0x0000000a060a722b */ /* 0x000fd00000000006 */
[----:B------:R-:W-:-:S08]  /*0650*/  DFMA R2, R10, -R2, 1 ;  /* 0x3ff000000a02742b */ /* 0x000fd00000000802 */
[----:B------:R-:W-:Y:S01]  /*0660*/  DFMA R2, R10, R2, R10 ;  /* 0x000000020a02722b */ /* 0x000fe2000000000a */
[----:B--2---:R-:W-:-:S06]  /*0670*/  FADD R13, R8, -R13 ;  /* 0x8000000d080d7221 */ /* 0x004fcc0000000000 */
[----:B------:R-:W0:Y:S02]  /*0680*/  F2F.F64.F32 R12, R13 ;  /* 0x0000000d000c7310 */ /* 0x000e240000201800 */
[----:B0-----:R-:W-:Y:S01]  /*0690*/  DMUL R6, R12, R2 ;  /* 0x000000020c067228 */ /* 0x001fe20000000000 */
[----:B------:R-:W-:-:S07]  /*06a0*/  FSETP.GEU.AND P1, PT, |R13|, 6.5827683646048100446e-37, PT ;  /* 0x036000000d00780b */ /* 0x000fce0003f2e200 */
[----:B------:R-:W-:-:S08]  /*06b0*/  DFMA R10, R6, -UR8, R12 ;  /* 0x80000008060a7c2b */ /* 0x000fd0000800000c */
[----:B------:R-:W-:-:S10]  /*06c0*/  DFMA R2, R2, R10, R6 ;  /* 0x0000000a0202722b */ /* 0x000fd40000000006 */
[----:B------:R-:W-:-:S05]  /*06d0*/  FFMA R6, RZ, UR9, R3 ;  /* 0x00000009ff067c23 */ /* 0x000fca0008000003 */
[----:B------:R-:W-:-:S13]  /*06e0*/  FSETP.GT.AND P0, PT, |R6|, 1.469367938527859385e-39, PT ;  /* 0x001000000600780b */ /* 0x000fda0003f04200 */
[----:B------:R-:W-:Y:S05]  /*06f0*/  @P0 BRA P1, `(.L_x_34) ;  /* 0x0000000000240947 */ /* 0x000fea0000800000 */
[----:B------:R-:W-:Y:S01]  /*0700*/  MOV R3, UR9 ;  /* 0x0000000900037c02 */ /* 0x000fe20008000f00 */
[----:B------:R-:W-:Y:S01]  /*0710*/  IMAD.U32 R15, RZ, RZ, UR9 ;  /* 0x00000009ff0f7e24 */ /* 0x000fe2000f8e00ff */
[----:B------:R-:W-:Y:S01]  /*0720*/  MOV R6, 0x770 ;  /* 0x0000077000067802 */ /* 0x000fe20000000f00 */
[----:B------:R-:W-:Y:S02]  /*0730*/  IMAD.U32 R14, RZ, RZ, UR8 ;  /* 0x00000008ff0e7e24 */ /* 0x000fe4000f8e00ff */
[----:B------:R-:W-:Y:S02]  /*0740*/  IMAD.U32 R2, RZ, RZ, UR8 ;  /* 0x00000008ff027e24 */ /* 0x000fe4000f8e00ff */
[----:B------:R-:W-:-:S07]  /*0750*/  IMAD.MOV.U32 R15, RZ, RZ, R3 ;  /* 0x000000ffff0f7224 */ /* 0x000fce00078e0003 */
[----:B------:R-:W-:Y:S05]  /*0760*/  CALL.REL.NOINC `($__internal_3_$__cuda_sm20_div_rn_f64_full) ;  /* 0x0000000800c47944 */ /* 0x000fea0003c00000 */
[----:B------:R-:W-:Y:S02]  /*0770*/  IMAD.MOV.U32 R2, RZ, RZ, R28 ;  /* 0x000000ffff027224 */ /* 0x000fe400078e001c */
[----:B------:R-:W-:-:S07]  /*0780*/  IMAD.MOV.U32 R3, RZ, RZ, R29 ;  /* 0x000000ffff037224 */ /* 0x000fce00078e001d */
.L_x_34:
[----:B------:R-:W-:Y:S05]  /*0790*/  BSYNC.RECONVERGENT B0 ;  /* 0x0000000000007941 */ /* 0x000fea0003800200 */
.L_x_33:
[----:B------:R-:W-:Y:S01]  /*07a0*/  DADD R22, -RZ, |R4| ;  /* 0x00000000ff167229 */ /* 0x000fe20000000504 */
[----:B------:R-:W-:Y:S01]  /*07b0*/  BSSY.RECONVERGENT B0, `(.L_x_35) ;  /* 0x0000003000007945 */ /* 0x000fe20003800200 */
[----:B------:R-:W-:-:S09]  /*07c0*/  MOV R8, 0x7e0 ;  /* 0x000007e000087802 */ /* 0x000fd20000000f00 */
[----:B------:R-:W-:Y:S05]  /*07d0*/  CALL.REL.NOINC `($_Z5b_j_iPfS_S_ddddii$__internal_accurate_pow) ;  /* 0x0000001000107944 */ /* 0x000fea0003c00000 */
[----:B------:R-:W-:Y:S05]  /*07e0*/  BSYNC.RECONVERGENT B0 ;  /* 0x0000000000007941 */ /* 0x000fea0003800200 */
.L_x_35:
[----:B------:R-:W0:Y:S08]  /*07f0*/  LDC R13, c[0x0][0x3b8] ;  /* 0x0000ee00ff0d7b82 */ /* 0x000e300000000800 */
[----:B------:R-:W1:Y:S01]  /*0800*/  LDC.64 R6, c[0x0][0x388] ;  /* 0x0000e200ff067b82 */ /* 0x000e620000000a00 */
[----:B0-----:R-:W-:-:S06]  /*0810*/  IMAD.WIDE R20, R13, 0x4, R20 ;  /* 0x000000040d147825 */ /* 0x001fcc00078e0214 */
[----:B------:R-:W2:Y:S01]  /*0820*/  LDG.E R20, desc[UR10][R20.64] ;  /* 0x0000000a14147981 */ /* 0x000ea2000c1e1900 */
[----:B-1----:R-:W-:-:S06]  /*0830*/  IMAD.WIDE R6, R9, 0x4, R6 ;  /* 0x0000000409067825 */ /* 0x002fcc00078e0206 */
[----:B------:R-:W2:Y:S01]  /*0840*/  LDG.E R7, desc[UR10][R6.64] ;  /* 0x0000000a06077981 */ /* 0x000ea2000c1e1900 */
[----:B------:R-:W0:Y:S01]  /*0850*/  MUFU.RCP64H R9, UR9 ;  /* 0x0000000900097d08 */ /* 0x000e220008001800 */
[----:B------:R-:W-:Y:S01]  /*0860*/  IMAD.U32 R12, RZ, RZ, UR8 ;  /* 0x00000008ff0c7e24 */ /* 0x000fe2000f8e00ff */
[----:B------:R-:W-:Y:S01]  /*0870*/  MOV R8, 0x1 ;  /* 0x0000000100087802 */ /* 0x000fe20000000f00 */
[----:B------:R-:W-:-:S06]  /*0880*/  IMAD.U32 R13, RZ, RZ, UR9 ;  /* 0x00000009ff0d7e24 */ /* 0x000fcc000f8e00ff */
[----:B0-----:R-:W-:-:S08]  /*0890*/  DFMA R12, R8, -R12, 1 ;  /* 0x3ff00000080c742b */ /* 0x001fd0000000080c */
[----:B------:R-:W-:Y:S01]  /*08a0*/  DFMA R12, R12, R12, R12 ;  /* 0x0000000c0c0c722b */ /* 0x000fe2000000000c */
[----:B------:R-:W-:Y:S02]  /*08b0*/  IMAD.U32 R14, RZ, RZ, UR8 ;  /* 0x00000008ff0e7e24 */ /* 0x000fe4000f8e00ff */
[----:B------:R-:W-:-:S05]  /*08c0*/  IMAD.U32 R15, RZ, RZ, UR9 ;  /* 0x00000009ff0f7e24 */ /* 0x000fca000f8e00ff */
[----:B------:R-:W-:-:S08]  /*08d0*/  DFMA R8, R8, R12, R8 ;  /* 0x0000000c0808722b */ /* 0x000fd00000000008 */
[----:B------:R-:W-:-:S08]  /*08e0*/  DFMA R14, R8, -R14, 1 ;  /* 0x3ff00000080e742b */ /* 0x000fd0000000080e */
[----:B------:R-:W-:Y:S02]  /*08f0*/  DFMA R14, R8, R14, R8 ;  /* 0x0000000e080e722b */ /* 0x000fe40000000008 */
[C---:B------:R-:W-:Y:S01]  /*0900*/  DSETP.NEU.AND P1, PT, R4.reuse, RZ, PT ;  /* 0x000000ff0400722a */ /* 0x040fe20003f2d000 */
[----:B------:R-:W-:Y:S01]  /*0910*/  BSSY.RECONVERGENT B0, `(.L_x_36) ;  /* 0x0000012000007945 */ /* 0x000fe20003800200 */
[----:B------:R-:W-:-:S12]  /*0920*/  DSETP.NEU.AND P0, PT, R4, 1, PT ;  /* 0x3ff000000400742a */ /* 0x000fd80003f0d000 */
[----:B------:R-:W-:Y:S01]  /*0930*/  @!P1 CS2R R10, SRZ ;  /* 0x00000000000a9805 */ /* 0x000fe2000001ff00 */
[----:B--2---:R-:W-:Y:S01]  /*0940*/  FADD R12, R20, -R7 ;  /* 0x80000007140c7221 */ /* 0x004fe20000000000 */
[----:B------:R-:W-:-:S05]  /*0950*/  DADD R6, R4, 2 ;  /* 0x4000000004067429 */ /* 0x000fca0000000000 */
[----:B------:R-:W0:Y:S05]  /*0960*/  F2F.F64.F32 R12, R12 ;  /* 0x0000000c000c7310 */ /* 0x000e2a0000201800 */
[----:B------:R-:W-:-:S04]  /*0970*/  LOP3.LUT R16, R7, 0x7ff00000, RZ, 0xc0, !PT ;  /* 0x7ff0000007107812 */ /* 0x000fc800078ec0ff */
[----:B------:R-:W-:Y:S01]  /*0980*/  ISETP.NE.AND P2, PT, R16, 0x7ff00000, PT ;  /* 0x7ff000001000780c */ /* 0x000fe20003f45270 */
[----:B0-----:R-:W-:-:S08]  /*0990*/  DMUL R8, R14, R12 ;  /* 0x0000000c0e087228 */ /* 0x001fd00000000000 */
[----:B------:R-:W-:-:S08]  /*09a0*/  DFMA R6, R8, -UR8, R12 ;  /* 0x8000000808067c2b */ /* 0x000fd0000800000c */
[----:B------:R-:W-:Y:S01]  /*09b0*/  DFMA R6, R14, R6, R8 ;  /* 0x000000060e06722b */ /* 0x000fe20000000008 */
[----:B------:R-:W-:Y:S10]  /*09c0*/  @P2 BRA `(.L_x_37) ;  /* 0x0000000000182947 */ /* 0x000ff40003800000 */
[----:B------:R-:W-:-:S14]  /*09d0*/  DSETP.NAN.AND P1, PT, R4, R4, PT ;  /* 0x000000040400722a */ /* 0x000fdc0003f28000 */
[----:B------:R-:W-:Y:S01]  /*09e0*/  @P1 DADD R10, R4, 2 ;  /* 0x40000000040a1429 */ /* 0x000fe20000000000 */
[----:B------:R-:W-:Y:S10]  /*09f0*/  @P1 BRA `(.L_x_37) ;  /* 0x00000000000c1947 */ /* 0x000ff40003800000 */
[----:B------:R-:W-:-:S14]  /*0a00*/  DSETP.NEU.AND P1, PT, |R4|, +INF , PT ;  /* 0x7ff000000400742a */ /* 0x000fdc0003f2d200 */
[----:B------:R-:W-:Y:S02]  /*0a10*/  @!P1 IMAD.MOV.U32 R10, RZ, RZ, 0x0 ;  /* 0x00000000ff0a9424 */ /* 0x000fe400078e00ff */
[----:B------:R-:W-:-:S07]  /*0a20*/  @!P1 IMAD.MOV.U32 R11, RZ, RZ, 0x7ff00000 ;  /* 0x7ff00000ff0b9424 */ /* 0x000fce00078e00ff */
.L_x_37:
[----:B------:R-:W-:Y:S05]  /*0a30*/  BSYNC.RECONVERGENT B0 ;  /* 0x0000000000007941 */ /* 0x000fea0003800200 */
.L_x_36:
[----:B------:R-:W-:Y:S01]  /*0a40*/  FFMA R14, RZ, UR9, R7 ;  /* 0x00000009ff0e7c23 */ /* 0x000fe20008000007 */
[----:B------:R-:W-:Y:S01]  /*0a50*/  FSEL R8, R10, RZ, P0 ;  /* 0x000000ff0a087208 */ /* 0x000fe20000000000 */
[----:B------:R-:W-:Y:S01]  /*0a60*/  DADD R4, R2, R4 ;  /* 0x0000000002047229 */ /* 0x000fe20000000004 */
[----:B------:R-:W-:Y:S01]  /*0a70*/  FSEL R9, R11, 1.875, P0 ;  /* 0x3ff000000b097808 */ /* 0x000fe20000000000 */
[----:B------:R-:W-:Y:S01]  /*0a80*/  BSSY.RECONVERGENT B0, `(.L_x_38) ;  /* 0x000000e000007945 */ /* 0x000fe20003800200 */
[----:B------:R-:W-:Y:S02]  /*0a90*/  FSETP.GT.AND P0, PT, |R14|, 1.469367938527859385e-39, PT ;  /* 0x001000000e00780b */ /* 0x000fe40003f04200 */
[----:B------:R-:W-:-:S03]  /*0aa0*/  FSETP.GEU.AND P1, PT, |R13|, 6.5827683646048100446e-37, PT ;  /* 0x036000000d00780b */ /* 0x000fc60003f2e200 */
[----:B------:R-:W-:-:S10]  /*0ab0*/  DFMA R4, R4, UR4, -R8 ;  /* 0x0000000404047c2b */ /* 0x000fd40008000808 */
[----:B------:R-:W-:Y:S05]  /*0ac0*/  @P0 BRA P1, `(.L_x_39) ;  /* 0x0000000000240947 */ /* 0x000fea0000800000 */
[----:B------:R-:W-:Y:S01]  /*0ad0*/  IMAD.U32 R7, RZ, RZ, UR9 ;  /* 0x00000009ff077e24 */ /* 0x000fe2000f8e00ff */
[----:B------:R-:W-:Y:S01]  /*0ae0*/  MOV R15, UR9 ;  /* 0x00000009000f7c02 */ /* 0x000fe20008000f00 */
[----:B------:R-:W-:Y:S01]  /*0af0*/  IMAD.U32 R6, RZ, RZ, UR8 ;  /* 0x00000008ff067e24 */ /* 0x000fe2000f8e00ff */
[----:B------:R-:W-:Y:S01]  /*0b00*/  MOV R6, 0xb40 ;  /* 0x00000b4000067802 */ /* 0x000fe20000000f00 */
[----:B------:R-:W-:Y:S02]  /*0b10*/  IMAD.U32 R14, RZ, RZ, UR8 ;  /* 0x00000008ff0e7e24 */ /* 0x000fe4000f8e00ff */
[----:B------:R-:W-:-:S07]  /*0b20*/  IMAD.MOV.U32 R15, RZ, RZ, R7 ;  /* 0x000000ffff0f7224 */ /* 0x000fce00078e0007 */
[----:B------:R-:W-:Y:S05]  /*0b30*/  CALL.REL.NOINC `($__internal_3_$__cuda_sm20_div_rn_f64_full) ;  /* 0x0000000400d07944 */ /* 0x000fea0003c00000 */
[----:B------:R-:W-:Y:S02]  /*0b40*/  IMAD.MOV.U32 R6, RZ, RZ, R28 ;  /* 0x000000ffff067224 */ /* 0x000fe400078e001c */
[----:B------:R-:W-:-:S07]  /*0b50*/  IMAD.MOV.U32 R7, RZ, RZ, R29 ;  /* 0x000000ffff077224 */ /* 0x000fce00078e001d */
.L_x_39:
[----:B------:R-:W-:Y:S05]  /*0b60*/  BSYNC.RECONVERGENT B0 ;  /* 0x0000000000007941 */ /* 0x000fea0003800200 */
.L_x_38:
[----:B------:R-:W0:Y:S02]  /*0b70*/  LDC R9, c[0x0][0x3b8] ;  /* 0x0000ee00ff097b82 */ /* 0x000e240000000800 */
[----:B0-----:R-:W-:-:S05]  /*0b80*/  IMAD.WIDE R18, R9, 0x4, R18 ;  /* 0x0000000409127825 */ /* 0x001fca00078e0212 */
[----:B------:R-:W2:Y:S04]  /*0b90*/  LDG.E R12, desc[UR10][R18.64+0x4] ;  /* 0x0000040a120c7981 */ /* 0x000ea8000c1e1900 */
[----:B------:R-:W2:Y:S01]  /*0ba0*/  LDG.E R13, desc[UR10][R18.64+-0x4] ;  /* 0xfffffc0a120d7981 */ /* 0x000ea2000c1e1900 */
[----:B------:R-:W0:Y:S01]  /*0bb0*/  MUFU.RCP64H R9, UR7 ;  /* 0x0000000700097d08 */ /* 0x000e220008001800 */
[----:B------:R-:W-:Y:S01]  /*0bc0*/  MOV R10, UR6 ;  /* 0x00000006000a7c02 */ /* 0x000fe20008000f00 */
[----:B------:R-:W-:Y:S01]  /*0bd0*/  IMAD.U32 R11, RZ, RZ, UR7 ;  /* 0x00000007ff0b7e24 */ /* 0x000fe2000f8e00ff */
[----:B------:R-:W-:Y:S01]  /*0be0*/  BSSY.RECONVERGENT B0, `(.L_x_40) ;  /* 0x000001c000007945 */ /* 0x000fe20003800200 */
[----:B------:R-:W-:Y:S02]  /*0bf0*/  IMAD.MOV.U32 R8, RZ, RZ, 0x1 ;  /* 0x00000001ff087424 */ /* 0x000fe400078e00ff */
[----:B------:R-:W-:-:S02]  /*0c00*/  IMAD.U32 R14, RZ, RZ, UR6 ;  /* 0x00000006ff0e7e24 */ /* 0x000fc4000f8e00ff */
[----:B------:R-:W-:Y:S02]  /*0c10*/  IMAD.U32 R15, RZ, RZ, UR7 ;  /* 0x00000007ff0f7e24 */ /* 0x000fe4000f8e00ff */
[----:B0-----:R-:W-:-:S08]  /*0c20*/  DFMA R10, R8, -R10, 1 ;  /* 0x3ff00000080a742b */ /* 0x001fd0000000080a */
[----:B------:R-:W-:-:S08]  /*0c30*/  DFMA R10, R10, R10, R10 ;  /* 0x0000000a0a0a722b */ /* 0x000fd0000000000a */
[----:B------:R-:W-:-:S08]  /*0c40*/  DFMA R10, R8, R10, R8 ;  /* 0x0000000a080a722b */ /* 0x000fd00000000008 */
[----:B------:R-:W-:-:S08]  /*0c50*/  DFMA R14, R10, -R14, 1 ;  /* 0x3ff000000a0e742b */ /* 0x000fd0000000080e */
[----:B------:R-:W-:Y:S01]  /*0c60*/  DFMA R14, R10, R14, R10 ;  /* 0x0000000e0a0e722b */ /* 0x000fe2000000000a */
[----:B--2---:R-:W-:-:S04]  /*0c70*/  FADD R16, R12, -R13 ;  /* 0x8000000d0c107221 */ /* 0x004fc80000000000 */
[----:B------:R-:W0:Y:S02]  /*0c80*/  F2F.F64.F32 R8, R16 ;  /* 0x0000001000087310 */ /* 0x000e240000201800 */
[----:B0-----:R-:W-:-:S08]  /*0c90*/  DMUL R12, R8, R6 ;  /* 0x00000006080c7228 */ /* 0x001fd00000000000 */
[----:B------:R-:W-:Y:S02]  /*0ca0*/  DMUL R6, R14, R12 ;  /* 0x0000000c0e067228 */ /* 0x000fe40000000000 */
[----:B------:R-:W-:-:S06]  /*0cb0*/  FSETP.GEU.AND P1, PT, |R13|, 6.5827683646048100446e-37, PT ;  /* 0x036000000d00780b */ /* 0x000fcc0003f2e200 */
[----:B------:R-:W-:-:S08]  /*0cc0*/  DFMA R8, R6, -UR6, R12 ;  /* 0x8000000606087c2b */ /* 0x000fd0000800000c */
[----:B------:R-:W-:-:S10]  /*0cd0*/  DFMA R6, R14, R8, R6 ;  /* 0x000000080e06722b */ /* 0x000fd40000000006 */
[----:B------:R-:W-:-:S05]  /*0ce0*/  FFMA R8, RZ, UR7, R7 ;  /* 0x00000007ff087c23 */ /* 0x000fca0008000007 */
[----:B------:R-:W-:-:S13]  /*0cf0*/  FSETP.GT.AND P0, PT, |R8|, 1.469367938527859385e-39, PT ;  /* 0x001000000800780b */ /* 0x000fda0003f04200 */
        /* <DEDUP_REMOVED lines=10> */
.L_x_41:
[----:B------:R-:W-:Y:S05]  /*0da0*/  BSYNC.RECONVERGENT B0 ;  /* 0x0000000000007941 */ /* 0x000fea0003800200 */
.L_x_40:
[----:B------:R-:W-:Y:S01]  /*0db0*/  DADD R6, R6, R6 ;  /* 0x0000000006067229 */ /* 0x000fe20000000006 */
[----:B------:R-:W-:Y:S01]  /*0dc0*/  BSSY.RECONVERGENT B0, `(.L_x_42) ;  /* 0x0000005000007945 */ /* 0x000fe20003800200 */
[----:B------:R-:W-:Y:S01]  /*0dd0*/  DADD R22, -RZ, |R2| ;  /* 0x00000000ff167229 */ /* 0x000fe20000000502 */
[----:B------:R-:W-:-:S05]  /*0de0*/  MOV R8, 0xe10 ;  /* 0x00000e1000087802 */ /* 0x000fca0000000f00 */
[----:B------:R-:W-:-:S11]  /*0df0*/  DADD R4, R4, -R6 ;  /* 0x0000000004047229 */ /* 0x000fd60000000806 */
[----:B------:R-:W-:Y:S05]  /*0e00*/  CALL.REL.NOINC `($_Z5b_j_iPfS_S_ddddii$__internal_accurate_pow) ;  /* 0x0000000800847944 */ /* 0x000fea0003c00000 */
[----:B------:R-:W-:Y:S05]  /*0e10*/  BSYNC.RECONVERGENT B0 ;  /* 0x0000000000007941 */ /* 0x000fea0003800200 */
.L_x_42:
[C---:B------:R-:W-:Y:S01]  /*0e20*/  DADD R6, R2.reuse, 2 ;  /* 0x4000000002067429 */ /* 0x040fe20000000000 */
[----:B------:R-:W-:Y:S01]  /*0e30*/  BSSY.RECONVERGENT B0, `(.L_x_43) ;  /* 0x000000d000007945 */ /* 0x000fe20003800200 */
[C---:B------:R-:W-:Y:S02]  /*0e40*/  DSETP.NEU.AND P1, PT, R2.reuse, RZ, PT ;  /* 0x000000ff0200722a */ /* 0x040fe40003f2d000 */
[----:B------:R-:W-:-:S06]  /*0e50*/  DSETP.NEU.AND P0, PT, R2, 1, PT ;  /* 0x3ff000000200742a */ /* 0x000fcc0003f0d000 */
[----:B------:R-:W-:-:S04]  /*0e60*/  LOP3.LUT R6, R7, 0x7ff00000, RZ, 0xc0, !PT ;  /* 0x7ff0000007067812 */ /* 0x000fc800078ec0ff */
[----:B------:R-:W-:Y:S02]  /*0e70*/  ISETP.NE.AND P2, PT, R6, 0x7ff00000, PT ;  /* 0x7ff000000600780c */ /* 0x000fe40003f45270 */
[----:B------:R-:W-:-:S11]  /*0e80*/  @!P1 CS2R R10, SRZ ;  /* 0x00000000000a9805 */ /* 0x000fd6000001ff00 */
[----:B------:R-:W-:Y:S05]  /*0e90*/  @P2 BRA `(.L_x_44) ;  /* 0x0000000000182947 */ /* 0x000fea0003800000 */
[----:B------:R-:W-:-:S14]  /*0ea0*/  DSETP.NAN.AND P1, PT, R2, R2, PT ;  /* 0x000000020200722a */ /* 0x000fdc0003f28000 */
[----:B------:R-:W-:Y:S01]  /*0eb0*/  @P1 DADD R10, R2, 2 ;  /* 0x40000000020a1429 */ /* 0x000fe20000000000 */
[----:B------:R-:W-:Y:S10]  /*0ec0*/  @P1 BRA `(.L_x_44) ;  /* 0x00000000000c1947 */ /* 0x000ff40003800000 */
[----:B------:R-:W-:-:S14]  /*0ed0*/  DSETP.NEU.AND P1, PT, |R2|, +INF , PT ;  /* 0x7ff000000200742a */ /* 0x000fdc0003f2d200 */
[----:B------:R-:W-:Y:S01]  /*0ee0*/  @!P1 MOV R10, 0x0 ;  /* 0x00000000000a9802 */ /* 0x000fe20000000f00 */
[----:B------:R-:W-:-:S07]  /*0ef0*/  @!P1 IMAD.MOV.U32 R11, RZ, RZ, 0x7ff00000 ;  /* 0x7ff00000ff0b9424 */ /* 0x000fce00078e00ff */
.L_x_44:
[----:B------:R-:W-:Y:S05]  /*0f00*/  BSYNC.RECONVERGENT B0 ;  /* 0x0000000000007941 */ /* 0x000fea0003800200 */
.L_x_43:
[----:B------:R-:W0:Y:S01]  /*0f10*/  LDCU.64 UR4, c[0x0][0x3b0] ;  /* 0x00007600ff0477ac */ /* 0x000e220008000a00 */
[----:B------:R-:W-:Y:S01]  /*0f20*/  FSEL R2, R10, RZ, P0 ;  /* 0x000000ff0a027208 */ /* 0x000fe20000000000 */
[----:B------:R-:W1:Y:S01]  /*0f30*/  LDC.64 R6, c[0x0][0x380] ;  /* 0x0000e000ff067b82 */ /* 0x000e620000000a00 */
[----:B------:R-:W-:-:S06]  /*0f40*/  FSEL R3, R11, 1.875, P0 ;  /* 0x3ff000000b037808 */ /* 0x000fcc0000000000 */
[----:B------:R-:W-:-:S08]  /*0f50*/  DADD R4, R4, -R2 ;  /* 0x0000000004047229 */ /* 0x000fd00000000802 */
[----:B0-----:R-:W-:Y:S01]  /*0f60*/  DMUL R4, R4, UR4 ;  /* 0x0000000404047c28 */ /* 0x001fe20008000000 */
[----:B-1----:R-:W-:-:S09]  /*0f70*/  IMAD.WIDE R2, R0, 0x4, R6 ;  /* 0x0000000400027825 */ /* 0x002fd200078e0206 */
[----:B------:R-:W0:Y:S02]  /*0f80*/  F2F.F32.F64 R5, R4 ;  /* 0x0000000400057310 */ /* 0x000e240000301000 */
[----:B0-----:R-:W-:Y:S01]  /*0f90*/  STG.E desc[UR10][R2.64], R5 ;  /* 0x0000000502007986 */ /* 0x001fe2000c10190a */
[----:B------:R-:W-:Y:S05]  /*0fa0*/  EXIT ;  /* 0x000000000000794d */ /* 0x000fea0003800000 */
        .weak           $__internal_2_$__cuda_sm20_dblrcp_rn_slowpath_v3
        .type           $__internal_2_$__cuda_sm20_dblrcp_rn_slowpath_v3,@function
        .size           $__internal_2_$__cuda_sm20_dblrcp_rn_slowpath_v3,($__internal_3_$__cuda_sm20_div_rn_f64_full - $__internal_2_$__cuda_sm20_dblrcp_rn_slowpath_v3)
$__internal_2_$__cuda_sm20_dblrcp_rn_slowpath_v3:
[----:B------:R-:W0:Y:S01]  /*0fb0*/  LDC.64 R12, c[0x0][0x3a8] ;  /* 0x0000ea00ff0c7b82 */ /* 0x000e220000000a00 */
[----:B------:R-:W1:Y:S01]  /*0fc0*/  LDCU UR6, c[0x0][0x3ac] ;  /* 0x00007580ff0677ac */ /* 0x000e620008000800 */
[----:B0-----:R-:W-:-:S14]  /*0fd0*/  DSETP.GTU.AND P0, PT, |R12|, +INF , PT ;  /* 0x7ff000000c00742a */ /* 0x001fdc0003f0c200 */
[----:B-1----:R-:W-:Y:S05]  /*0fe0*/  @P0 BRA `(.L_x_45) ;  /* 0x0000000000900947 */ /* 0x002fea0003800000 */
[----:B------:R-:W-:-:S04]  /*0ff0*/  ULOP3.LUT UR7, UR6, 0x7fffffff, URZ, 0xc0, !UPT ;  /* 0x7fffffff06077892 */ /* 0x000fc8000f8ec0ff */
[----:B------:R-:W-:-:S04]  /*1000*/  UIADD3 UR4, UPT, UPT, UR7, -0x1, URZ ;  /* 0xffffffff07047890 */ /* 0x000fc8000fffe0ff */
[----:B------:R-:W-:-:S11]  /*1010*/  UISETP.GE.U32.AND UP0, UPT, UR4, 0x7fefffff, UPT ;  /* 0x7fefffff0400788c */ /* 0x000fd6000bf06070 */
[----:B------:R-:W-:Y:S01]  /*1020*/  @UP0 ULOP3.LUT UR5, UR6, 0x7ff00000, URZ, 0x3c, !UPT ;  /* 0x7ff0000006050892 */ /* 0x000fe2000f8e3cff */
[----:B------:R-:W-:Y:S01]  /*1030*/  @UP0 UMOV UR4, URZ ;  /* 0x000000ff00040c82 */ /* 0x000fe20008000000 */
[----:B------:R-:W-:Y:S10]  /*1040*/  BRA.U UP0, `(.L_x_46) ;  /* 0x0000000100807547 */ /* 0x000ff4000b800000 */
[----:B------:R-:W-:-:S09]  /*1050*/  UISETP.GE.U32.AND UP0, UPT, UR7, 0x1000001, UPT ;  /* 0x010000010700788c */ /* 0x000fd2000bf06070 */
[----:B------:R-:W-:Y:S05]  /*1060*/  BRA.U !UP0, `(.L_x_47) ;  /* 0x0000000108447547 */ /* 0x000fea000b800000 */
[----:B------:R-:W-:Y:S01]  /*1070*/  UIADD3 UR4, UPT, UPT, UR6, -0x3fe00000, URZ ;  /* 0xc020000006047890 */ /* 0x000fe2000fffe0ff */
[----:B------:R-:W0:Y:S05]  /*1080*/  LDCU UR5, c[0x0][0x3a8] ;  /* 0x00007500ff0577ac */ /* 0x000e2a0008000800 */
[----:B------:R-:W-:-:S03]  /*1090*/  IMAD.U32 R5, RZ, RZ, UR4 ;  /* 0x00000004ff057e24 */ /* 0x000fc6000f8e00ff */
[----:B------:R-:W1:Y:S01]  /*10a0*/  MUFU.RCP64H R7, UR4 ;  /* 0x0000000400077d08 */ /* 0x000e620008001800 */
[----:B0-----:R-:W-:-:S06]  /*10b0*/  IMAD.U32 R4, RZ, RZ, UR5 ;  /* 0x00000005ff047e24 */ /* 0x001fcc000f8e00ff */
[----:B-1----:R-:W-:-:S08]  /*10c0*/  DFMA R10, -R4, R6, 1 ;  /* 0x3ff00000040a742b */ /* 0x002fd00000000106 */
[----:B------:R-:W-:-:S08]  /*10d0*/  DFMA R10, R10, R10, R10 ;  /* 0x0000000a0a0a722b */ /* 0x000fd0000000000a */
[----:B------:R-:W-:-:S08]  /*10e0*/  DFMA R10, R6, R10, R6 ;  /* 0x0000000a060a722b */ /* 0x000fd00000000006 */
[----:B------:R-:W-:-:S08]  /*10f0*/  DFMA R4, -R4, R10, 1 ;  /* 0x3ff000000404742b */ /* 0x000fd0000000010a */
[----:B------:R-:W-:-:S08]  /*1100*/  DFMA R4, R10, R4, R10 ;  /* 0x000000040a04722b */ /* 0x000fd0000000000a */
[----:B------:R-:W-:-:S08]  /*1110*/  DMUL R4, R4, 2.2250738585072013831e-308 ;  /* 0x0010000004047828 */ /* 0x000fd00000000000 */
[----:B------:R-:W-:-:S08]  /*1120*/  DFMA R6, R4, -R12, 1 ;  /* 0x3ff000000406742b */ /* 0x000fd0000000080c */
[----:B------:R-:W-:-:S08]  /*1130*/  DFMA R6, R6, R6, R6 ;  /* 0x000000060606722b */ /* 0x000fd00000000006 */
[----:B------:R-:W-:-:S10]  /*1140*/  DFMA R6, R4, R6, R4 ;  /* 0x000000060406722b */ /* 0x000fd40000000004 */
[----:B------:R-:W-:Y:S02]  /*1150*/  R2UR UR4, R6 ;  /* 0x00000000060472ca */ /* 0x000fe400000e0000 */
[----:B------:R-:W-:Y:S01]  /*1160*/  R2UR UR5, R7 ;  /* 0x00000000070572ca */ /* 0x000fe200000e0000 */
[----:B------:R-:W-:-:S14]  /*1170*/  BRA `(.L_x_46) ;  /* 0x0000000000347947 */ /* 0x000fdc0003800000 */
.L_x_47:
[----:B------:R-:W-:-:S06]  /*1180*/  DMUL R4, R12, 8.11296384146066816958e+31 ;  /* 0x469000000c047828 */ /* 0x000fcc0000000000 */
[----:B------:R-:W0:Y:S02]  /*1190*/  MUFU.RCP64H R7, R5 ;  /* 0x0000000500077308 */ /* 0x000e240000001800 */
[----:B0-----:R-:W-:-:S08]  /*11a0*/  DFMA R10, -R4, R6, 1 ;  /* 0x3ff00000040a742b */ /* 0x001fd00000000106 */
[----:B------:R-:W-:-:S08]  /*11b0*/  DFMA R10, R10, R10, R10 ;  /* 0x0000000a0a0a722b */ /* 0x000fd0000000000a */
[----:B------:R-:W-:-:S08]  /*11c0*/  DFMA R10, R6, R10, R6 ;  /* 0x0000000a060a722b */ /* 0x000fd00000000006 */
[----:B------:R-:W-:-:S08]  /*11d0*/  DFMA R6, -R4, R10, 1 ;  /* 0x3ff000000406742b */ /* 0x000fd0000000010a */
[----:B------:R-:W-:-:S08]  /*11e0*/  DFMA R6, R10, R6, R10 ;  /* 0x000000060a06722b */ /* 0x000fd0000000000a */
[----:B------:R-:W-:-:S10]  /*11f0*/  DMUL R6, R6, 8.11296384146066816958e+31 ;  /* 0x4690000006067828 */ /* 0x000fd40000000000 */
[----:B------:R-:W-:Y:S02]  /*1200*/  R2UR UR4, R6 ;  /* 0x00000000060472ca */ /* 0x000fe400000e0000 */
[----:B------:R-:W-:Y:S01]  /*1210*/  R2UR UR5, R7 ;  /* 0x00000000070572ca */ /* 0x000fe200000e0000 */
[----:B------:R-:W-:-:S14]  /*1220*/  BRA `(.L_x_46) ;  /* 0x0000000000087947 */ /* 0x000fdc0003800000 */
.L_x_45:
[----:B------:R-:W0:Y:S01]  /*1230*/  LDCU UR4, c[0x0][0x3a8] ;  /* 0x00007500ff0477ac */ /* 0x000e220008000800 */
[----:B------:R-:W-:-:S12]  /*1240*/  ULOP3.LUT UR5, UR6, 0x80000, URZ, 0xfc, !UPT ;  /* 0x0008000006057892 */ /* 0x000fd8000f8efcff */
.L_x_46:
[----:B------:R-:W-:Y:S02]  /*1250*/  IMAD.MOV.U32 R4, RZ, RZ, R0 ;  /* 0x000000ffff047224 */ /* 0x000fe400078e0000 */
[----:B------:R-:W-:-:S04]  /*1260*/  IMAD.MOV.U32 R5, RZ, RZ, 0x0 ;  /* 0x00000000ff057424 */ /* 0x000fc800078e00ff */
[----:B0-----:R-:W-:Y:S05]  /*1270*/  RET.REL.NODEC R4 `(_Z5b_j_iPfS_S_ddddii) ;  /* 0xffffffec04607950 */ /* 0x001fea0003c3ffff */
        .weak           $__internal_3_$__cuda_sm20_div_rn_f64_full
        .type           $__internal_3_$__cuda_sm20_div_rn_f64_full,@function
        .size           $__internal_3_$__cuda_sm20_div_rn_f64_full,($_Z5b_j_iPfS_S_ddddii$__internal_accurate_pow - $__internal_3_$__cuda_sm20_div_rn_f64_full)
$__internal_3_$__cuda_sm20_div_rn_f64_full:
[C---:B------:R-:W-:Y:S01]  /*1280*/  FSETP.GEU.AND P0, PT, |R15|.reuse, 1.469367938527859385e-39, PT ;  /* 0x001000000f00780b */ /* 0x040fe20003f0e200 */
[----:B------:R-:W-:Y:S01]  /*1290*/  IMAD.MOV.U32 R10, RZ, RZ, 0x1 ;  /* 0x00000001ff0a7424 */ /* 0x000fe200078e00ff */
[----:B------:R-:W-:Y:S01]  /*12a0*/  LOP3.LUT R16, R15, 0x800fffff, RZ, 0xc0, !PT ;  /* 0x800fffff0f107812 */ /* 0x000fe200078ec0ff */
[----:B------:R-:W-:Y:S01]  /*12b0*/  BSSY.RECONVERGENT B1, `(.L_x_48) ;  /* 0x0000054000017945 */ /* 0x000fe20003800200 */
[C---:B------:R-:W-:Y:S02]  /*12c0*/  FSETP.GEU.AND P2, PT, |R13|.reuse, 1.469367938527859385e-39, PT ;  /* 0x001000000d00780b */ /* 0x040fe40003f4e200 */
[----:B------:R-:W-:Y:S02]  /*12d0*/  LOP3.LUT R17, R16, 0x3ff00000, RZ, 0xfc, !PT ;  /* 0x3ff0000010117812 */ /* 0x000fe400078efcff */
[----:B------:R-:W-:Y:S02]  /*12e0*/  MOV R16, R14 ;  /* 0x0000000e00107202 */ /* 0x000fe40000000f00 */
[----:B------:R-:W-:-:S02]  /*12f0*/  LOP3.LUT R7, R13, 0x7ff00000, RZ, 0xc0, !PT ;  /* 0x7ff000000d077812 */ /* 0x000fc400078ec0ff */
[----:B------:R-:W-:Y:S01]  /*1300*/  LOP3.LUT R26, R15, 0x7ff00000, RZ, 0xc0, !PT ;  /* 0x7ff000000f1a7812 */ /* 0x000fe200078ec0ff */
[----:B------:R-:W-:-:S03]  /*1310*/  @!P0 DMUL R16, R14, 8.98846567431157953865e+307 ;  /* 0x7fe000000e108828 */ /* 0x000fc60000000000 */
[----:B------:R-:W-:Y:S01]  /*1320*/  ISETP.GE.U32.AND P1, PT, R7, R26, PT ;  /* 0x0000001a0700720c */ /* 0x000fe20003f26070 */
[----:B------:R-:W-:Y:S01]  /*1330*/  @!P2 IMAD.MOV.U32 R24, RZ, RZ, RZ ;  /* 0x000000ffff18a224 */ /* 0x000fe200078e00ff */
[----:B------:R-:W-:Y:S01]  /*1340*/  @!P2 LOP3.LUT R8, R15, 0x7ff00000, RZ, 0xc0, !PT ;  /* 0x7ff000000f08a812 */ /* 0x000fe200078ec0ff */
[----:B------:R-:W0:Y:S03]  /*1350*/  MUFU.RCP64H R11, R17 ;  /* 0x00000011000b7308 */ /* 0x000e260000001800 */
[----:B------:R-:W-:Y:S01]  /*1360*/  @!P2 ISETP.GE.U32.AND P3, PT, R7, R8, PT ;  /* 0x000000080700a20c */ /* 0x000fe20003f66070 */
[----:B------:R-:W-:Y:S01]  /*1370*/  IMAD.MOV.U32 R8, RZ, RZ, 0x1ca00000 ;  /* 0x1ca00000ff087424 */ /* 0x000fe200078e00ff */
[----:B------:R-:W-:-:S04]  /*1380*/  @!P0 LOP3.LUT R26, R17, 0x7ff00000, RZ, 0xc0, !PT ;  /* 0x7ff00000111a8812 */ /* 0x000fc800078ec0ff */
[----:B------:R-:W-:Y:S01]  /*1390*/  @!P2 SEL R25, R8, 0x63400000, !P3 ;  /* 0x634000000819a807 */ /* 0x000fe20005800000 */
[----:B------:R-:W-:Y:S01]  /*13a0*/  VIADD R27, R26, 0xffffffff ;  /* 0xffffffff1a1b7836 */ /* 0x000fe20000000000 */
[----:B0-----:R-:W-:-:S08]  /*13b0*/  DFMA R22, R10, -R16, 1 ;  /* 0x3ff000000a16742b */ /* 0x001fd00000000810 */
[----:B------:R-:W-:-:S08]  /*13c0*/  DFMA R22, R22, R22, R22 ;  /* 0x000000161616722b */ /* 0x000fd00000000016 */
[----:B------:R-:W-:Y:S01]  /*13d0*/  DFMA R22, R10, R22, R10 ;  /* 0x000000160a16722b */ /* 0x000fe2000000000a */
[--C-:B------:R-:W-:Y:S02]  /*13e0*/  @!P2 LOP3.LUT R10, R25, 0x80000000, R13.reuse, 0xf8, !PT ;  /* 0x80000000190aa812 */ /* 0x100fe400078ef80d */
[----:B------:R-:W-:Y:S02]  /*13f0*/  SEL R11, R8, 0x63400000, !P1 ;  /* 0x63400000080b7807 */ /* 0x000fe40004800000 */
[----:B------:R-:W-:Y:S01]  /*1400*/  @!P2 LOP3.LUT R25, R10, 0x100000, RZ, 0xfc, !PT ;  /* 0x001000000a19a812 */ /* 0x000fe200078efcff */
[----:B------:R-:W-:Y:S02]  /*1410*/  IMAD.MOV.U32 R10, RZ, RZ, R12 ;  /* 0x000000ffff0a7224 */ /* 0x000fe400078e000c */
[----:B------:R-:W-:Y:S01]  /*1420*/  DFMA R28, R22, -R16, 1 ;  /* 0x3ff00000161c742b */ /* 0x000fe20000000810 */
[----:B------:R-:W-:-:S06]  /*1430*/  LOP3.LUT R11, R11, 0x800fffff, R13, 0xf8, !PT ;  /* 0x800fffff0b0b7812 */ /* 0x000fcc00078ef80d */
[----:B------:R-:W-:Y:S02]  /*1440*/  @!P2 DFMA R10, R10, 2, -R24 ;  /* 0x400000000a0aa82b */ /* 0x000fe40000000818 */
[----:B------:R-:W-:-:S08]  /*1450*/  DFMA R28, R22, R28, R22 ;  /* 0x0000001c161c722b */ /* 0x000fd00000000016 */
[----:B------:R-:W-:-:S08]  /*1460*/  DMUL R22, R28, R10 ;  /* 0x0000000a1c167228 */ /* 0x000fd00000000000 */
[----:B------:R-:W-:-:S08]  /*1470*/  DFMA R24, R22, -R16, R10 ;  /* 0x800000101618722b */ /* 0x000fd0000000000a */
[----:B------:R-:W-:Y:S01]  /*1480*/  DFMA R24, R28, R24, R22 ;  /* 0x000000181c18722b */ /* 0x000fe20000000016 */
[----:B------:R-:W-:Y:S01]  /*1490*/  IMAD.MOV.U32 R22, RZ, RZ, R7 ;  /* 0x000000ffff167224 */ /* 0x000fe200078e0007 */
[----:B------:R-:W-:-:S04]  /*14a0*/  @!P2 LOP3.LUT R22, R11, 0x7ff00000, RZ, 0xc0, !PT ;  /* 0x7ff000000b16a812 */ /* 0x000fc800078ec0ff */
[----:B------:R-:W-:-:S04]  /*14b0*/  IADD3 R23, PT, PT, R22, -0x1, RZ ;  /* 0xffffffff16177810 */ /* 0x000fc80007ffe0ff */
[----:B------:R-:W-:-:S04]  /*14c0*/  ISETP.GT.U32.AND P0, PT, R23, 0x7feffffe, PT ;  /* 0x7feffffe1700780c */ /* 0x000fc80003f04070 */
[----:B------:R-:W-:-:S13]  /*14d0*/  ISETP.GT.U32.OR P0, PT, R27, 0x7feffffe, P0 ;  /* 0x7feffffe1b00780c */ /* 0x000fda0000704470 */
[----:B------:R-:W-:Y:S05]  /*14e0*/  @P0 BRA `(.L_x_49) ;  /* 0x00000000006c0947 */ /* 0x000fea0003800000 */
[----:B------:R-:W-:-:S04]  /*14f0*/  LOP3.LUT R22, R15, 0x7ff00000, RZ, 0xc0, !PT ;  /* 0x7ff000000f167812 */ /* 0x000fc800078ec0ff */
[CC--:B------:R-:W-:Y:S02]  /*1500*/  VIADDMNMX R12, R7.reuse, -R22.reuse, 0xb9600000, !PT ;  /* 0xb9600000070c7446 */ /* 0x0c0fe40007800916 */
[----:B------:R-:W-:Y:S02]  /*1510*/  ISETP.GE.U32.AND P0, PT, R7, R22, PT ;  /* 0x000000160700720c */ /* 0x000fe40003f06070 */
[----:B------:R-:W-:Y:S01]  /*1520*/  VIMNMX R7, PT, PT, R12, 0x46a00000, PT ;  /* 0x46a000000c077848 */ /* 0x000fe20003fe0100 */
[----:B------:R-:W-:Y:S01]  /*1530*/  IMAD.MOV.U32 R12, RZ, RZ, RZ ;  /* 0x000000ffff0c7224 */ /* 0x000fe200078e00ff */
[----:B------:R-:W-:-:S05]  /*1540*/  SEL R8, R8, 0x63400000, !P0 ;  /* 0x6340000008087807 */ /* 0x000fca0004000000 */
[----:B------:R-:W-:-:S04]  /*1550*/  IMAD.IADD R7, R7, 0x1, -R8 ;  /* 0x0000000107077824 */ /* 0x000fc800078e0a08 */
        /* <DEDUP_REMOVED lines=10> */
[C---:B------:R-:W-:Y:S01]  /*1600*/  IADD3 R11, PT, PT, -R7.reuse, RZ, RZ ;  /* 0x000000ff070b7210 */ /* 0x040fe20007ffe1ff */
[----:B------:R-:W-:Y:S01]  /*1610*/  IMAD.MOV.U32 R10, RZ, RZ, RZ ;  /* 0x000000ffff0a7224 */ /* 0x000fe200078e00ff */
[----:B------:R-:W-:Y:S01]  /*1620*/  DMUL.RP R12, R24, R12 ;  /* 0x0000000c180c7228 */ /* 0x000fe20000008000 */
[----:B------:R-:W-:-:S04]  /*1630*/  IADD3 R7, PT, PT, -R7, -0x43300000, RZ ;  /* 0xbcd0000007077810 */ /* 0x000fc80007ffe1ff */
[----:B------:R-:W-:-:S05]  /*1640*/  DFMA R10, R28, -R10, R24 ;  /* 0x8000000a1c0a722b */ /* 0x000fca0000000018 */
[----:B------:R-:W-:-:S05]  /*1650*/  LOP3.LUT R15, R13, R15, RZ, 0x3c, !PT ;  /* 0x0000000f0d0f7212 */ /* 0x000fca00078e3cff */
[----:B------:R-:W-:-:S04]  /*1660*/  FSETP.NEU.AND P0, PT, |R11|, R7, PT ;  /* 0x000000070b00720b */ /* 0x000fc80003f0d200 */
[----:B------:R-:W-:Y:S02]  /*1670*/  FSEL R28, R12, R28, !P0 ;  /* 0x0000001c0c1c7208 */ /* 0x000fe40004000000 */
[----:B------:R-:W-:Y:S01]  /*1680*/  FSEL R29, R15, R29, !P0 ;  /* 0x0000001d0f1d7208 */ /* 0x000fe20004000000 */
[----:B------:R-:W-:Y:S06]  /*1690*/  BRA `(.L_x_50) ;  /* 0x0000000000547947 */ /* 0x000fec0003800000 */
.L_x_49:
        /* <DEDUP_REMOVED lines=13> */
[----:B------:R-:W-:Y:S01]  /*1770*/  @P0 IMAD.MOV.U32 R28, RZ, RZ, RZ ;  /* 0x000000ffff1c0224 */ /* 0x000fe200078e00ff */
[----:B------:R-:W-:Y:S01]  /*1780*/  @P0 MOV R29, R7 ;  /* 0x00000007001d0202 */ /* 0x000fe20000000f00 */
[----:B------:R-:W-:Y:S06]  /*1790*/  BRA `(.L_x_50) ;  /* 0x0000000000147947 */ /* 0x000fec0003800000 */
.L_x_52:
[----:B------:R-:W-:Y:S01]  /*17a0*/  LOP3.LUT R29, R15, 0x80000, RZ, 0xfc, !PT ;  /* 0x000800000f1d7812 */ /* 0x000fe200078efcff */
[----:B------:R-:W-:Y:S01]  /*17b0*/  IMAD.MOV.U32 R28, RZ, RZ, R14 ;  /* 0x000000ffff1c7224 */ /* 0x000fe200078e000e */
[----:B------:R-:W-:Y:S06]  /*17c0*/  BRA `(.L_x_50) ;  /* 0x0000000000087947 */ /* 0x000fec0003800000 */
.L_x_51:
[----:B------:R-:W-:Y:S01]  /*17d0*/  LOP3.LUT R29, R13, 0x80000, RZ, 0xfc, !PT ;  /* 0x000800000d1d7812 */ /* 0x000fe200078efcff */
[----:B------:R-:W-:-:S07]  /*17e0*/  IMAD.MOV.U32 R28, RZ, RZ, R12 ;  /* 0x000000ffff1c7224 */ /* 0x000fce00078e000c */
.L_x_50:
[----:B------:R-:W-:Y:S05]  /*17f0*/  BSYNC.RECONVERGENT B1 ;  /* 0x0000000000017941 */ /* 0x000fea0003800200 */
.L_x_48:
[----:B------:R-:W-:-:S04]  /*1800*/  IMAD.MOV.U32 R7, RZ, RZ, 0x0 ;  /* 0x00000000ff077424 */ /* 0x000fc800078e00ff */
[----:B------:R-:W-:Y:S05]  /*1810*/  RET.REL.NODEC R6 `(_Z5b_j_iPfS_S_ddddii) ;  /* 0xffffffe406f87950 */ /* 0x000fea0003c3ffff */
        .type           $_Z5b_j_iPfS_S_ddddii$__internal_accurate_pow,@function
        .size           $_Z5b_j_iPfS_S_ddddii$__internal_accurate_pow,(.L_x_60 - $_Z5b_j_iPfS_S_ddddii$__internal_accurate_pow)
$_Z5b_j_iPfS_S_ddddii$__internal_accurate_pow:
[----:B------:R-:W-:Y:S01]  /*1820*/  ISETP.GT.U32.AND P0, PT, R23, 0xfffff, PT ;  /* 0x000fffff1700780c */ /* 0x000fe20003f04070 */
[--C-:B------:R-:W-:Y:S01]  /*1830*/  IMAD.MOV.U32 R6, RZ, RZ, R23.reuse ;  /* 0x000000ffff067224 */ /* 0x100fe200078e0017 */
[----:B------:R-:W-:Y:S01]  /*1840*/  MOV R10, R22 ;  /* 0x00000016000a7202 */ /* 0x000fe20000000f00 */
[----:B------:R-:W-:Y:S01]  /*1850*/  IMAD.MOV.U32 R14, RZ, RZ, RZ ;  /* 0x000000ffff0e7224 */ /* 0x000fe200078e00ff */
[----:B------:R-:W-:Y:S01]  /*1860*/  MOV R13, 0x3ed0f5d2 ;  /* 0x3ed0f5d2000d7802 */ /* 0x000fe20000000f00 */
[----:B------:R-:W-:Y:S01]  /*1870*/  IMAD.MOV.U32 R12, RZ, RZ, 0x41ad3b5a ;  /* 0x41ad3b5aff0c7424 */ /* 0x000fe200078e00ff */
[----:B------:R-:W-:Y:S01]  /*1880*/  UMOV UR12, 0x7d2cafe2 ;  /* 0x7d2cafe2000c7882 */ /* 0x000fe20000000000 */
[----:B------:R-:W-:Y:S01]  /*1890*/  UMOV UR13, 0x3eb0f5ff ;  /* 0x3eb0f5ff000d7882 */ /* 0x000fe20000000000 */
[----:B------:R-:W-:Y:S01]  /*18a0*/  SHF.R.U32.HI R28, RZ, 0x14, R23 ;  /* 0x00000014ff1c7819 */ /* 0x000fe20000011617 */
[----:B------:R-:W-:Y:S01]  /*18b0*/  UMOV UR14, 0x3b39803f ;  /* 0x3b39803f000e7882 */ /* 0x000fe20000000000 */
[----:B------:R-:W-:-:S03]  /*18c0*/  UMOV UR15, 0x3c7abc9e ;  /* 0x3c7abc9e000f7882 */ /* 0x000fc60000000000 */
[----:B------:R-:W-:-:S10]  /*18d0*/  @!P0 DMUL R26, R22, 1.80143985094819840000e+16 ;  /* 0x43500000161a8828 */ /* 0x000fd40000000000 */
[----:B------:R-:W-:Y:S01]  /*18e0*/  @!P0 IMAD.MOV.U32 R6, RZ, RZ, R27 ;  /* 0x000000ffff068224 */ /* 0x000fe200078e001b */
[----:B------:R-:W-:Y:S01]  /*18f0*/  @!P0 LEA.HI R28, R27, 0xffffffca, RZ, 0xc ;  /* 0xffffffca1b1c8811 */ /* 0x000fe200078f60ff */
[----:B------:R-:W-:-:S03]  /*1900*/  @!P0 IMAD.MOV.U32 R10, RZ, RZ, R26 ;  /* 0x000000ffff0a8224 */ /* 0x000fc600078e001a */
[----:B------:R-:W-:-:S04]  /*1910*/  LOP3.LUT R6, R6, 0x800fffff, RZ, 0xc0, !PT ;  /* 0x800fffff06067812 */ /* 0x000fc800078ec0ff */
[----:B------:R-:W-:-:S04]  /*1920*/  LOP3.LUT R11, R6, 0x3ff00000, RZ, 0xfc, !PT ;  /* 0x3ff00000060b7812 */ /* 0x000fc800078efcff */
[----:B------:R-:W-:-:S13]  /*1930*/  ISETP.GE.U32.AND P1, PT, R11, 0x3ff6a09f, PT ;  /* 0x3ff6a09f0b00780c */ /* 0x000fda0003f26070 */
[----:B------:R-:W-:-:S04]  /*1940*/  @P1 VIADD R7, R11, 0xfff00000 ;  /* 0xfff000000b071836 */ /* 0x000fc80000000000 */
[----:B------:R-:W-:-:S06]  /*1950*/  @P1 IMAD.MOV.U32 R11, RZ, RZ, R7 ;  /* 0x000000ffff0b1224 */ /* 0x000fcc00078e0007 */
[C---:B------:R-:W-:Y:S02]  /*1960*/  DADD R16, R10.reuse, 1 ;  /* 0x3ff000000a107429 */ /* 0x040fe40000000000 */
[----:B------:R-:W-:-:S04]  /*1970*/  DADD R10, R10, -1 ;  /* 0xbff000000a0a7429 */ /* 0x000fc80000000000 */
[----:B------:R-:W0:Y:S02]  /*1980*/  MUFU.RCP64H R15, R17 ;  /* 0x00000011000f7308 */ /* 0x000e240000001800 */
[----:B0-----:R-:W-:-:S08]  /*1990*/  DFMA R6, -R16, R14, 1 ;  /* 0x3ff000001006742b */ /* 0x001fd0000000010e */
[----:B------:R-:W-:-:S08]  /*19a0*/  DFMA R6, R6, R6, R6 ;  /* 0x000000060606722b */ /* 0x000fd00000000006 */
[----:B------:R-:W-:-:S08]  /*19b0*/  DFMA R14, R14, R6, R14 ;  /* 0x000000060e0e722b */ /* 0x000fd0000000000e */
[----:B------:R-:W-:-:S08]  /*19c0*/  DMUL R6, R10, R14 ;  /* 0x0000000e0a067228 */ /* 0x000fd00000000000 */
[----:B------:R-:W-:-:S08]  /*19d0*/  DFMA R6, R10, R14, R6 ;  /* 0x0000000e0a06722b */ /* 0x000fd00000000006 */
[----:B------:R-:W-:-:S08]  /*19e0*/  DMUL R24, R6, R6 ;  /* 0x0000000606187228 */ /* 0x000fd00000000000 */
[----:B------:R-:W-:Y:S01]  /*19f0*/  DFMA R12, R24, UR12, R12 ;  /* 0x0000000c180c7c2b */ /* 0x000fe2000800000c */
[----:B------:R-:W-:Y:S01]  /*1a00*/  UMOV UR12, 0x75488a3f ;  /* 0x75488a3f000c7882 */ /* 0x000fe20000000000 */
[----:B------:R-:W-:-:S06]  /*1a10*/  UMOV UR13, 0x3ef3b20a ;  /* 0x3ef3b20a000d7882 */ /* 0x000fcc0000000000 */
[----:B------:R-:W-:Y:S01]  /*1a20*/  DFMA R16, R24, R12, UR12 ;  /* 0x0000000c18107e2b */ /* 0x000fe2000800000c */
[----:B------:R-:W-:Y:S01]  /*1a30*/  UMOV UR12, 0xe4faecd5 ;  /* 0xe4faecd5000c7882 */ /* 0x000fe20000000000 */
[----:B------:R-:W-:Y:S01]  /*1a40*/  UMOV UR13, 0x3f1745cd ;  /* 0x3f1745cd000d7882 */ /* 0x000fe20000000000 */
[----:B------:R-:W-:-:S05]  /*1a50*/  DADD R12, R10, -R6 ;  /* 0x000000000a0c7229 */ /* 0x000fca0000000806 */
[----:B------:R-:W-:Y:S01]  /*1a60*/  DFMA R16, R24, R16, UR12 ;  /* 0x0000000c18107e2b */ /* 0x000fe20008000010 */
[----:B------:R-:W-:Y:S01]  /*1a70*/  UMOV UR12, 0x258a578b ;  /* 0x258a578b000c7882 */ /* 0x000fe20000000000 */
[----:B------:R-:W-:Y:S01]  /*1a80*/  UMOV UR13, 0x3f3c71c7 ;  /* 0x3f3c71c7000d7882 */ /* 0x000fe20000000000 */
[----:B------:R-:W-:-:S05]  /*1a90*/  DADD R12, R12, R12 ;  /* 0x000000000c0c7229 */ /* 0x000fca000000000c */
[----:B------:R-:W-:Y:S01]  /*1aa0*/  DFMA R16, R24, R16, UR12 ;  /* 0x0000000c18107e2b */ /* 0x000fe20008000010 */
[----:B------:R-:W-:Y:S01]  /*1ab0*/  UMOV UR12, 0x9242b910 ;  /* 0x9242b910000c7882 */ /* 0x000fe20000000000 */
[----:B------:R-:W-:Y:S01]  /*1ac0*/  UMOV UR13, 0x3f624924 ;  /* 0x3f624924000d7882 */ /* 0x000fe20000000000 */
[----:B------:R-:W-:-:S05]  /*1ad0*/  DFMA R12, R10, -R6, R12 ;  /* 0x800000060a0c722b */ /* 0x000fca000000000c */
[----:B------:R-:W-:Y:S01]  /*1ae0*/  DFMA R16, R24, R16, UR12 ;  /* 0x0000000c18107e2b */ /* 0x000fe20008000010 */
[----:B------:R-:W-:Y:S01]  /*1af0*/  UMOV UR12, 0x99999dfb ;  /* 0x99999dfb000c7882 */ /* 0x000fe20000000000 */
[----:B------:R-:W-:Y:S01]  /*1b00*/  UMOV UR13, 0x3f899999 ;  /* 0x3f899999000d7882 */ /* 0x000fe20000000000 */
[----:B------:R-:W-:-:S05]  /*1b10*/  DMUL R12, R14, R12 ;  /* 0x0000000c0e0c7228 */ /* 0x000fca0000000000 */
[----:B------:R-:W-:Y:S01]  /*1b20*/  DFMA R16, R24, R16, UR12 ;  /* 0x0000000c18107e2b */ /* 0x000fe20008000010 */
[----:B------:R-:W-:Y:S01]  /*1b30*/  UMOV UR12, 0x55555555 ;  /* 0x55555555000c7882 */ /* 0x000fe20000000000 */
[----:B------:R-:W-:-:S03]  /*1b40*/  UMOV UR13, 0x3fb55555 ;  /* 0x3fb55555000d7882 */ /* 0x000fc60000000000 */
[----:B------:R-:W-:Y:S02]  /*1b50*/  VIADD R23, R13, 0x100000 ;  /* 0x001000000d177836 */ /* 0x000fe40000000000 */
[----:B------:R-:W-:Y:S01]  /*1b60*/  IMAD.MOV.U32 R22, RZ, RZ, R12 ;  /* 0x000000ffff167224 */ /* 0x000fe200078e000c */
[----:B------:R-:W-:-:S08]  /*1b70*/  DFMA R10, R24, R16, UR12 ;  /* 0x0000000c180a7e2b */ /* 0x000fd00008000010 */
[----:B------:R-:W-:Y:S01]  /*1b80*/  DADD R14, -R10, UR12 ;  /* 0x0000000c0a0e7e29 */ /* 0x000fe20008000100 */
[----:B------:R-:W-:Y:S01]  /*1b90*/  UMOV UR12, 0xb9e7b0 ;  /* 0x00b9e7b0000c7882 */ /* 0x000fe20000000000 */
[----:B------:R-:W-:-:S06]  /*1ba0*/  UMOV UR13, 0x3c46a4cb ;  /* 0x3c46a4cb000d7882 */ /* 0x000fcc0000000000 */
[----:B------:R-:W-:Y:S02]  /*1bb0*/  DFMA R14, R24, R16, R14 ;  /* 0x00000010180e722b */ /* 0x000fe4000000000e */
[----:B------:R-:W-:-:S06]  /*1bc0*/  DMUL R16, R6, R6 ;  /* 0x0000000606107228 */ /* 0x000fcc0000000000 */
[----:B------:R-:W-:Y:S01]  /*1bd0*/  DADD R14, R14, -UR12 ;  /* 0x8000000c0e0e7e29 */ /* 0x000fe20008000000 */
[----:B------:R-:W-:Y:S01]  /*1be0*/  UMOV UR12, 0x80000000 ;  /* 0x80000000000c7882 */ /* 0x000fe20000000000 */
[----:B------:R-:W-:Y:S01]  /*1bf0*/  DFMA R24, R6, R6, -R16 ;  /* 0x000000060618722b */ /* 0x000fe20000000810 */
[----:B------:R-:W-:-:S07]  /*1c00*/  UMOV UR13, 0x43300000 ;  /* 0x43300000000d7882 */ /* 0x000fce0000000000 */
[C---:B------:R-:W-:Y:S02]  /*1c10*/  DFMA R22, R6.reuse, R22, R24 ;  /* 0x000000160616722b */ /* 0x040fe40000000018 */
[----:B------:R-:W-:-:S08]  /*1c20*/  DMUL R24, R6, R16 ;  /* 0x0000001006187228 */ /* 0x000fd00000000000 */
[----:B------:R-:W-:-:S08]  /*1c30*/  DFMA R26, R6, R16, -R24 ;  /* 0x00000010061a722b */ /* 0x000fd00000000818 */
[----:B------:R-:W-:Y:S02]  /*1c40*/  DFMA R26, R12, R16, R26 ;  /* 0x000000100c1a722b */ /* 0x000fe4000000001a */
[----:B------:R-:W-:-:S06]  /*1c50*/  DADD R16, R10, R14 ;  /* 0x000000000a107229 */ /* 0x000fcc000000000e */
[----:B------:R-:W-:Y:S02]  /*1c60*/  DFMA R22, R6, R22, R26 ;  /* 0x000000160616722b */ /* 0x000fe4000000001a */
[----:B------:R-:W-:-:S08]  /*1c70*/  DADD R26, R10, -R16 ;  /* 0x000000000a1a7229 */ /* 0x000fd00000000810 */
[----:B------:R-:W-:Y:S02]  /*1c80*/  DADD R26, R14, R26 ;  /* 0x000000000e1a7229 */ /* 0x000fe4000000001a */
[----:B------:R-:W-:-:S08]  /*1c90*/  DMUL R14, R16, R24 ;  /* 0x00000018100e7228 */ /* 0x000fd00000000000 */
[----:B------:R-:W-:-:S08]  /*1ca0*/  DFMA R10, R16, R24, -R14 ;  /* 0x00000018100a722b */ /* 0x000fd0000000080e */
[----:B------:R-:W-:-:S08]  /*1cb0*/  DFMA R10, R16, R22, R10 ;  /* 0x00000016100a722b */ /* 0x000fd0000000000a */
[----:B------:R-:W-:-:S08]  /*1cc0*/  DFMA R26, R26, R24, R10 ;  /* 0x000000181a1a722b */ /* 0x000fd0000000000a */
[----:B------:R-:W-:-:S08]  /*1cd0*/  DADD R10, R14, R26 ;  /* 0x000000000e0a7229 */ /* 0x000fd0000000001a */
[--C-:B------:R-:W-:Y:S02]  /*1ce0*/  DADD R16, R6, R10.reuse ;  /* 0x0000000006107229 */ /* 0x100fe4000000000a */
[----:B------:R-:W-:-:S06]  /*1cf0*/  DADD R14, R14, -R10 ;  /* 0x000000000e0e7229 */ /* 0x000fcc000000080a */
[----:B------:R-:W-:Y:S02]  /*1d00*/  DADD R6, R6, -R16 ;  /* 0x0000000006067229 */ /* 0x000fe40000000810 */
[----:B------:R-:W-:-:S06]  /*1d10*/  DADD R14, R26, R14 ;  /* 0x000000001a0e7229 */ /* 0x000fcc000000000e */
[----:B------:R-:W-:Y:S01]  /*1d20*/  DADD R6, R10, R6 ;  /* 0x000000000a067229 */ /* 0x000fe20000000006 */
[C---:B------:R-:W-:Y:S02]  /*1d30*/  VIADD R10, R28.reuse, 0xfffffc01 ;  /* 0xfffffc011c0a7836 */ /* 0x040fe40000000000 */
[----:B------:R-:W-:Y:S02]  /*1d40*/  @P1 VIADD R10, R28, 0xfffffc02 ;  /* 0xfffffc021c0a1836 */ /* 0x000fe40000000000 */
[----:B------:R-:W-:-:S03]  /*1d50*/  IMAD.MOV.U32 R11, RZ, RZ, 0x43300000 ;  /* 0x43300000ff0b7424 */ /* 0x000fc600078e00ff */
[----:B------:R-:W-:Y:S01]  /*1d60*/  DADD R14, R14, R6 ;  /* 0x000000000e0e7229 */ /* 0x000fe20000000006 */
[----:B------:R-:W-:-:S06]  /*1d70*/  LOP3.LUT R10, R10, 0x80000000, RZ, 0x3c, !PT ;  /* 0x800000000a0a7812 */ /* 0x000fcc00078e3cff */
[----:B------:R-:W-:Y:S01]  /*1d80*/  DADD R10, R10, -UR12 ;  /* 0x8000000c0a0a7e29 */ /* 0x000fe20008000000 */
[----:B------:R-:W-:Y:S01]  /*1d90*/  UMOV UR12, 0xfefa39ef ;  /* 0xfefa39ef000c7882 */ /* 0x000fe20000000000 */
[----:B------:R-:W-:Y:S01]  /*1da0*/  DADD R14, R12, R14 ;  /* 0x000000000c0e7229 */ /* 0x000fe2000000000e */
[----:B------:R-:W-:-:S07]  /*1db0*/  UMOV UR13, 0x3fe62e42 ;  /* 0x3fe62e42000d7882 */ /* 0x000fce0000000000 */
[----:B------:R-:W-:-:S08]  /*1dc0*/  DADD R12, R16, R14 ;  /* 0x00000000100c7229 */ /* 0x000fd0000000000e */
[--C-:B------:R-:W-:Y:S02]  /*1dd0*/  DFMA R6, R10, UR12, R12.reuse ;  /* 0x0000000c0a067c2b */ /* 0x100fe4000800000c */
[----:B------:R-:W-:-:S06]  /*1de0*/  DADD R22, R16, -R12 ;  /* 0x0000000010167229 */ /* 0x000fcc000000080c */
[----:B------:R-:W-:Y:S02]  /*1df0*/  DFMA R16, R10, -UR12, R6 ;  /* 0x8000000c0a107c2b */ /* 0x000fe40008000006 */
[----:B------:R-:W-:-:S06]  /*1e00*/  DADD R22, R14, R22 ;  /* 0x000000000e167229 */ /* 0x000fcc0000000016 */
[----:B------:R-:W-:-:S08]  /*1e10*/  DADD R16, -R12, R16 ;  /* 0x000000000c107229 */ /* 0x000fd00000000110 */
[----:B------:R-:W-:-:S08]  /*1e20*/  DADD R16, R22, -R16 ;  /* 0x0000000016107229 */ /* 0x000fd00000000810 */
[----:B------:R-:W-:-:S08]  /*1e30*/  DFMA R16, R10, UR14, R16 ;  /* 0x0000000e0a107c2b */ /* 0x000fd00008000010 */
[----:B------:R-:W-:-:S08]  /*1e40*/  DADD R10, R6, R16 ;  /* 0x00000000060a7229 */ /* 0x000fd00000000010 */
[----:B------:R-:W-:Y:S02]  /*1e50*/  DADD R6, R6, -R10 ;  /* 0x0000000006067229 */ /* 0x000fe4000000080a */
[----:B------:R-:W-:-:S06]  /*1e60*/  DMUL R14, R10, 2 ;  /* 0x400000000a0e7828 */ /* 0x000fcc0000000000 */
[----:B------:R-:W-:Y:S02]  /*1e70*/  DADD R16, R16, R6 ;  /* 0x0000000010107229 */ /* 0x000fe40000000006 */
[----:B------:R-:W-:Y:S01]  /*1e80*/  DFMA R10, R10, 2, -R14 ;  /* 0x400000000a0a782b */ /* 0x000fe2000000080e */
[----:B------:R-:W-:Y:S01]  /*1e90*/  MOV R6, 0x652b82fe ;  /* 0x652b82fe00067802 */ /* 0x000fe20000000f00 */
[----:B------:R-:W-:-:S06]  /*1ea0*/  IMAD.MOV.U32 R7, RZ, RZ, 0x3ff71547 ;  /* 0x3ff71547ff077424 */ /* 0x000fcc00078e00ff */
[----:B------:R-:W-:-:S08]  /*1eb0*/  DFMA R16, R16, 2, R10 ;  /* 0x400000001010782b */ /* 0x000fd0000000000a */
[----:B------:R-:W-:-:S08]  /*1ec0*/  DADD R10, R14, R16 ;  /* 0x000000000e0a7229 */ /* 0x000fd00000000010 */
[----:B------:R-:W-:Y:S02]  /*1ed0*/  DFMA R6, R10, R6, 6.75539944105574400000e+15 ;  /* 0x433800000a06742b */ /* 0x000fe40000000006 */
[----:B------:R-:W-:Y:S01]  /*1ee0*/  FSETP.GEU.AND P0, PT, |R11|, 4.1917929649353027344, PT ;  /* 0x4086232b0b00780b */ /* 0x000fe20003f0e200 */
[----:B------:R-:W-:-:S05]  /*1ef0*/  DADD R14, R14, -R10 ;  /* 0x000000000e0e7229 */ /* 0x000fca000000080a */
[----:B------:R-:W-:-:S03]  /*1f00*/  DADD R12, R6, -6.75539944105574400000e+15 ;  /* 0xc3380000060c7429 */ /* 0x000fc60000000000 */
[----:B------:R-:W-:-:S05]  /*1f10*/  DADD R16, R16, R14 ;  /* 0x0000000010107229 */ /* 0x000fca000000000e */
[----:B------:R-:W-:Y:S01]  /*1f20*/  DFMA R22, R12, -UR12, R10 ;  /* 0x8000000c0c167c2b */ /* 0x000fe2000800000a */
[----:B------:R-:W-:Y:S01]  /*1f30*/  UMOV UR12, 0x3b39803f ;  /* 0x3b39803f000c7882 */ /* 0x000fe20000000000 */
[----:B------:R-:W-:-:S06]  /*1f40*/  UMOV UR13, 0x3c7abc9e ;  /* 0x3c7abc9e000d7882 */ /* 0x000fcc0000000000 */
[----:B------:R-:W-:Y:S01]  /*1f50*/  DFMA R12, R12, -UR12, R22 ;  /* 0x8000000c0c0c7c2b */ /* 0x000fe20008000016 */
[----:B------:R-:W-:Y:S01]  /*1f60*/  UMOV UR12, 0x69ce2bdf ;  /* 0x69ce2bdf000c7882 */ /* 0x000fe20000000000 */
[----:B------:R-:W-:Y:S01]  /*1f70*/  IMAD.MOV.U32 R22, RZ, RZ, -0x35dec16 ;  /* 0xfca213eaff167424 */ /* 0x000fe200078e00ff */
[----:B------:R-:W-:Y:S01]  /*1f80*/  UMOV UR13, 0x3e5ade15 ;  /* 0x3e5ade15000d7882 */ /* 0x000fe20000000000 */
[----:B------:R-:W-:-:S06]  /*1f90*/  IMAD.MOV.U32 R23, RZ, RZ, 0x3e928af3 ;  /* 0x3e928af3ff177424 */ /* 0x000fcc00078e00ff */
[----:B------:R-:W-:Y:S01]  /*1fa0*/  DFMA R22, R12, UR12, R22 ;  /* 0x0000000c0c167c2b */ /* 0x000fe20008000016 */
[----:B------:R-:W-:Y:S01]  /*1fb0*/  UMOV UR12, 0x62401315 ;  /* 0x62401315000c7882 */ /* 0x000fe20000000000 */
[----:B------:R-:W-:-:S06]  /*1fc0*/  UMOV UR13, 0x3ec71dee ;  /* 0x3ec71dee000d7882 */ /* 0x000fcc0000000000 */
[----:B------:R-:W-:Y:S01]  /*1fd0*/  DFMA R22, R12, R22, UR12 ;  /* 0x0000000c0c167e2b */ /* 0x000fe20008000016 */
        /* <DEDUP_REMOVED lines=20> */
[----:B------:R-:W-:-:S08]  /*2120*/  DFMA R22, R12, R22, UR12 ;  /* 0x0000000c0c167e2b */ /* 0x000fd00008000016 */
[----:B------:R-:W-:-:S08]  /*2130*/  DFMA R22, R12, R22, 1 ;  /* 0x3ff000000c16742b */ /* 0x000fd00000000016 */
[----:B------:R-:W-:-:S10]  /*2140*/  DFMA R12, R12, R22, 1 ;  /* 0x3ff000000c0c742b */ /* 0x000fd40000000016 */
[----:B------:R-:W-:Y:S02]  /*2150*/  IMAD R15, R6, 0x100000, R13 ;  /* 0x00100000060f7824 */ /* 0x000fe400078e020d */
[----:B------:R-:W-:Y:S01]  /*2160*/  IMAD.MOV.U32 R14, RZ, RZ, R12 ;  /* 0x000000ffff0e7224 */ /* 0x000fe200078e000c */
[----:B------:R-:W-:Y:S06]  /*2170*/  @!P0 BRA `(.L_x_53) ;  /* 0x0000000000308947 */ /* 0x000fec0003800000 */
[----:B------:R-:W-:Y:S01]  /*2180*/  FSETP.GEU.AND P1, PT, |R11|, 4.2275390625, PT ;  /* 0x408748000b00780b */ /* 0x000fe20003f2e200 */
[C---:B------:R-:W-:Y:S02]  /*2190*/  DADD R14, R10.reuse, +INF ;  /* 0x7ff000000a0e7429 */ /* 0x040fe40000000000 */
[----:B------:R-:W-:-:S08]  /*21a0*/  DSETP.GEU.AND P0, PT, R10, RZ, PT ;  /* 0x000000ff0a00722a */ /* 0x000fd00003f0e000 */
[----:B------:R-:W-:Y:S02]  /*21b0*/  FSEL R14, R14, RZ, P0 ;  /* 0x000000ff0e0e7208 */ /* 0x000fe40000000000 */
[----:B------:R-:W-:Y:S02]  /*21c0*/  @!P1 LEA.HI R7, R6, R6, RZ, 0x1 ;  /* 0x0000000606079211 */ /* 0x000fe400078f08ff */
[----:B------:R-:W-:Y:S02]  /*21d0*/  FSEL R15, R15, RZ, P0 ;  /* 0x000000ff0f0f7208 */ /* 0x000fe40000000000 */
[----:B------:R-:W-:-:S04]  /*21e0*/  @!P1 SHF.R.S32.HI R7, RZ, 0x1, R7 ;  /* 0x00000001ff079819 */ /* 0x000fc80000011407 */
[----:B------:R-:W-:Y:S01]  /*21f0*/  @!P1 IADD3 R6, PT, PT, R6, -R7, RZ ;  /* 0x8000000706069210 */ /* 0x000fe20007ffe0ff */
[----:B------:R-:W-:-:S03]  /*2200*/  @!P1 IMAD R13, R7, 0x100000, R13 ;  /* 0x00100000070d9824 */ /* 0x000fc600078e020d */
[----:B------:R-:W-:Y:S01]  /*2210*/  @!P1 LEA R7, R6, 0x3ff00000, 0x14 ;  /* 0x3ff0000006079811 */ /* 0x000fe200078ea0ff */
[----:B------:R-:W-:-:S06]  /*2220*/  @!P1 IMAD.MOV.U32 R6, RZ, RZ, RZ ;  /* 0x000000ffff069224 */ /* 0x000fcc00078e00ff */
[----:B------:R-:W-:-:S11]  /*2230*/  @!P1 DMUL R14, R12, R6 ;  /* 0x000000060c0e9228 */ /* 0x000fd60000000000 */
.L_x_53:
[----:B------:R-:W-:Y:S01]  /*2240*/  DFMA R16, R16, R14, R14 ;  /* 0x0000000e1010722b */ /* 0x000fe2000000000e */
[----:B------:R-:W-:Y:S01]  /*2250*/  IMAD.MOV.U32 R6, RZ, RZ, R8 ;  /* 0x000000ffff067224 */ /* 0x000fe200078e0008 */
[----:B------:R-:W-:Y:S01]  /*2260*/  DSETP.NEU.AND P0, PT, |R14|, +INF , PT ;  /* 0x7ff000000e00742a */ /* 0x000fe20003f0d200 */
[----:B------:R-:W-:-:S07]  /*2270*/  IMAD.MOV.U32 R7, RZ, RZ, 0x0 ;  /* 0x00000000ff077424 */ /* 0x000fce00078e00ff */
[----:B------:R-:W-:Y:S02]  /*2280*/  FSEL R10, R14, R16, !P0 ;  /* 0x000000100e0a7208 */ /* 0x000fe40004000000 */
[----:B------:R-:W-:Y:S01]  /*2290*/  FSEL R11, R15, R17, !P0 ;  /* 0x000000110f0b7208 */ /* 0x000fe20004000000 */
[----:B------:R-:W-:Y:S06]  /*22a0*/  RET.REL.NODEC R6 `(_Z5b_j_iPfS_S_ddddii) ;  /* 0xffffffdc06547950 */ /* 0x000fec0003c3ffff */
.L_x_54:
        /* <DEDUP_REMOVED lines=13> */
.L_x_60:


//--------------------- .text._Z11matrix_initPfii --------------------------
	.section	.text._Z11matrix_initPfii,"ax",@progbits
	.align	128
        .global         _Z11matrix_initPfii
        .type           _Z11matrix_initPfii,@function
        .size           _Z11matrix_initPfii,(.L_x_68 - _Z11matrix_initPfii)
        .other          _Z11matrix_initPfii,@"STO_CUDA_ENTRY STV_DEFAULT"
_Z11matrix_initPfii:
.text._Z11matrix_initPfii:
        /* <DEDUP_REMOVED lines=15> */
[----:B------:R-:W-:-:S04]  /*00f0*/  IMAD R5, R5, UR6, R0 ;  /* 0x0000000605057c24 */ /* 0x000fc8000f8e0200 */
[----:B0-----:R-:W-:-:S05]  /*0100*/  IMAD.WIDE R2, R5, 0x4, R2 ;  /* 0x0000000405027825 */ /* 0x001fca00078e0202 */
[----:B-1----:R-:W-:Y:S01]  /*0110*/  STG.E desc[UR4][R2.64], RZ ;  /* 0x000000ff02007986 */ /* 0x002fe2000c101904 */
[----:B------:R-:W-:Y:S05]  /*0120*/  EXIT ;  /* 0x000000000000794d */ /* 0x000fea0003800000 */
.L_x_55:
        /* <DEDUP_REMOVED lines=13> */
.L_x_68:


//--------------------- .nv.shared.reserved.0     --------------------------
	.section	.nv.shared.reserved.0,"aw",@nobits
	.weak		__nv_reservedSMEM_offset_0_alias
	.size		__nv_reservedSMEM_offset_0_alias, 0, 64
	.other		__nv_reservedSMEM_offset_0_alias,@"STO_CUDA_RESERVED_SHARED STV_DEFAULT"
__nv_reservedSMEM_offset_0_alias:
	.zero		0
	.zero		64


//--------------------- .nv.constant0._Z11u_i_and_v_iPfS_ii --------------------------
	.section	.nv.constant0._Z11u_i_and_v_iPfS_ii,"a",@progbits
	.sectionflags	@""
	.align	4
.nv.constant0._Z11u_i_and_v_iPfS_ii:
	.zero		920


//--------------------- .nv.constant0._Z11u_j_and_v_jPfS_ii --------------------------
	.section	.nv.constant0._Z11u_j_and_v_jPfS_ii,"a",@progbits
	.sectionflags	@""
	.align	4
.nv.constant0._Z11u_j_and_v_jPfS_ii:
	.zero		920


//--------------------- .nv.constant0._Z7u_and_vPfS_S_S_S_dddddii --------------------------
	.section	.nv.constant0._Z7u_and_vPfS_S_S_S_dddddii,"a",@progbits
	.sectionflags	@""
	.align	4
.nv.constant0._Z7u_and_vPfS_S_S_S_dddddii:
	.zero		984


//--------------------- .nv.constant0._Z3p_iPfii  --------------------------
	.section	.nv.constant0._Z3p_iPfii,"a",@progbits
	.sectionflags	@""
	.align	4
.nv.constant0._Z3p_iPfii:
	.zero		912


//--------------------- .nv.constant0._Z3p_jPfii  --------------------------
	.section	.nv.constant0._Z3p_jPfii,"a",@progbits
	.sectionflags	@""
	.align	4
.nv.constant0._Z3p_jPfii:
	.zero		912


//--------------------- .nv.constant0._Z5p_j_iPfS_S_ddii --------------------------
	.section	.nv.constant0._Z5p_j_iPfS_S_ddii,"a",@progbits
	.sectionflags	@""
	.align	4
.nv.constant0._Z5p_j_iPfS_S_ddii:
	.zero		944


//--------------------- .nv.constant0._Z5b_j_iPfS_S_ddddii --------------------------
	.section	.nv.constant0._Z5b_j_iPfS_S_ddddii,"a",@progbits
	.sectionflags	@""
	.align	4
.nv.constant0._Z5b_j_iPfS_S_ddddii:
	.zero		960


//--------------------- .nv.constant0._Z11matrix_initPfii --------------------------
	.section	.nv.constant0._Z11matrix_initPfii,"a",@progbits
	.sectionflags	@""
	.align	4
.nv.constant0._Z11matrix_initPfii:
	.zero		912


//--------------------- SYMBOLS --------------------------

	.type		.nv.reservedSmem.offset0,@object
	.size		.nv.reservedSmem.offset0,0x4
